def matmul_kernel(
    a_ptr,
    b_ptr,
    c_ptr,
    M,
    N,
    K,
    stride_am,
    stride_ak,
    stride_bk,
    stride_bn,
    stride_cm,
    stride_cn,
    BLOCK_M: tl.constexpr,
    BLOCK_N: tl.constexpr,
    BLOCK_K: tl.constexpr,
    GROUP_M: tl.constexpr,
):
    pid = tl.program_id(axis=0)
    num_pid_m = tl.cdiv(M, BLOCK_M)
    num_pid_n = tl.cdiv(N, BLOCK_N)
    num_pid_in_group = GROUP_M * num_pid_n
    group_id = pid // num_pid_in_group
    first_pid_m = group_id * GROUP_M
    group_size_m = min(num_pid_m - first_pid_m, GROUP_M)
    pid_m = first_pid_m + ((pid % num_pid_in_group) % group_size_m)
    pid_n = (pid % num_pid_in_group) // group_size_m

    offs_am = (pid_m * BLOCK_M + tl.arange(0, BLOCK_M)) % M
    offs_bn = (pid_n * BLOCK_N + tl.arange(0, BLOCK_N)) % N
    offs_k = tl.arange(0, BLOCK_K)
    a_ptrs = a_ptr + offs_am[:, None] * stride_am + offs_k[None, :] * stride_ak
    b_ptrs = b_ptr + offs_k[:, None] * stride_bk + offs_bn[None, :] * stride_bn

    acc = tl.zeros((BLOCK_M, BLOCK_N), dtype=tl.float32)
    for kk in range(0, tl.cdiv(K, BLOCK_K)):
        a = tl.load(a_ptrs, mask=offs_k[None, :] < K - kk * BLOCK_K, other=0.0)
        b = tl.load(b_ptrs, mask=offs_k[:, None] < K - kk * BLOCK_K, other=0.0)
        acc = tl.dot(a, b, acc)
        a_ptrs += BLOCK_K * stride_ak
        b_ptrs += BLOCK_K * stride_bk

    c = acc.to(c_ptr.dtype.element_ty)
    offs_cm = pid_m * BLOCK_M + tl.arange(0, BLOCK_M)
    offs_cn = pid_n * BLOCK_N + tl.arange(0, BLOCK_N)
    c_ptrs = c_ptr + offs_cm[:, None] * stride_cm + offs_cn[None, :] * stride_cn
    mask = (offs_cm[:, None] < M) & (offs_cn[None, :] < N)
    tl.store(c_ptrs, c, mask=mask)

# config = {"BLOCK_K": 32, "BLOCK_M": 128, "BLOCK_N": 64, "GROUP_M": 8, "arch": "sm_80", "dtype": "fp32", "num_ctas": 1, "num_stages": 4, "num_warps": 4}
# arch = sm_80


// ===== COMPILED SASS (sm_80) =====

	.target	sm_80

	.elftype	@"ET_EXEC"


//--------------------- .note.nv.tkinfo           --------------------------
	.section	.note.nv.tkinfo,"",@"SHT_NOTE"
	.sectionflags	@"SHF_NOTE_NV_TKINFO"
	.tkinfo
        /*0018*/ 	.word	0x00000002
        /*0030*/ 	.string	""
        /*0030*/ 	.string	"ptxas"
        /*0030*/ 	.string	"Cuda compilation tools, release 13.0, V13.0.88"
        /*0030*/ 	.string	"Build cuda_13.0.r13.0/compiler.36424714_0"
        /*0030*/ 	.string	"-v  -suppress-debug-info  -lineinfo  -arch sm_80 "



//--------------------- .note.nv.cuinfo           --------------------------
	.section	.note.nv.cuinfo,"",@"SHT_NOTE"
	.sectionflags	@"SHF_NOTE_NV_CUINFO"
        /*0018*/ 	.short	0x0002
        /*001a*/ 	.short	0x0050
        /*001c*/ 	.short	0x0082
	.zero		2


//--------------------- .nv.info                  --------------------------
	.section	.nv.info,"",@"SHT_CUDA_INFO"
	.align	4


	//----- nvinfo : EIATTR_REGCOUNT
	.align		4
        /*0000*/ 	.byte	0x04, 0x2f
        /*0002*/ 	.short	(.L_1 - .L_0)
	.align		4
.L_0:
        /*0004*/ 	.word	index@(matmul_kernel)
        /*0008*/ 	.word	0x000000ee


	//----- nvinfo : EIATTR_FRAME_SIZE
	.align		4
.L_1:
        /*000c*/ 	.byte	0x04, 0x11
        /*000e*/ 	.short	(.L_3 - .L_2)
	.align		4
.L_2:
        /*0010*/ 	.word	index@(matmul_kernel)
        /*0014*/ 	.word	0x00000000


	//----- nvinfo : EIATTR_MIN_STACK_SIZE
	.align		4
.L_3:
        /*0018*/ 	.byte	0x04, 0x12
        /*001a*/ 	.short	(.L_5 - .L_4)
	.align		4
.L_4:
        /*001c*/ 	.word	index@(matmul_kernel)
        /*0020*/ 	.word	0x00000000
.L_5:


//--------------------- .nv.info.matmul_kernel    --------------------------
	.section	.nv.info.matmul_kernel,"",@"SHT_CUDA_INFO"
	.sectionflags	@""
	.align	4


	//----- nvinfo : EIATTR_CUDA_API_VERSION
	.align		4
        /*0000*/ 	.byte	0x04, 0x37
        /*0002*/ 	.short	(.L_7 - .L_6)
.L_6:
        /*0004*/ 	.word	0x00000082


	//----- nvinfo : EIATTR_SW2861232_WAR
	.align		4
.L_7:
        /*0008*/ 	.byte	0x01, 0x35
	.zero		2


	//----- nvinfo : EIATTR_PARAM_CBANK
	.align		4
        /*000c*/ 	.byte	0x04, 0x0a
        /*000e*/ 	.short	(.L_9 - .L_8)
	.align		4
.L_8:
        /*0010*/ 	.word	index@(.nv.constant0.matmul_kernel)
        /*0014*/ 	.short	0x0160
        /*0016*/ 	.short	0x0050


	//----- nvinfo : EIATTR_CBANK_PARAM_SIZE
	.align		4
.L_9:
        /*0018*/ 	.byte	0x03, 0x19
        /*001a*/ 	.short	0x0050


	//----- nvinfo : EIATTR_KPARAM_INFO
	.align		4
        /*001c*/ 	.byte	0x04, 0x17
        /*001e*/ 	.short	(.L_11 - .L_10)
.L_10:
        /*0020*/ 	.word	0x00000000
        /*0024*/ 	.short	0x000d
        /*0026*/ 	.short	0x0048
        /*0028*/ 	.byte	0x00, 0xf4, 0x21, 0x00


	//----- nvinfo : EIATTR_KPARAM_INFO
	.align		4
.L_11:
        /*002c*/ 	.byte	0x04, 0x17
        /*002e*/ 	.short	(.L_13 - .L_12)
.L_12:
        /*0030*/ 	.word	0x00000000
        /*0034*/ 	.short	0x000c
        /*0036*/ 	.short	0x0040
        /*0038*/ 	.byte	0x00, 0xf4, 0x21, 0x00


	//----- nvinfo : EIATTR_KPARAM_INFO
	.align		4
.L_13:
        /*003c*/ 	.byte	0x04, 0x17
        /*003e*/ 	.short	(.L_15 - .L_14)
.L_14:
        /*0040*/ 	.word	0x00000000
        /*0044*/ 	.short	0x000b
        /*0046*/ 	.short	0x0038
        /*0048*/ 	.byte	0x00, 0xf0, 0x11, 0x00


	//----- nvinfo : EIATTR_KPARAM_INFO
	.align		4
.L_15:
        /*004c*/ 	.byte	0x04, 0x17
        /*004e*/ 	.short	(.L_17 - .L_16)
.L_16:
        /*0050*/ 	.word	0x00000000
        /*0054*/ 	.short	0x000a
        /*0056*/ 	.short	0x0034
        /*0058*/ 	.byte	0x00, 0xf0, 0x11, 0x00


	//----- nvinfo : EIATTR_KPARAM_INFO
	.align		4
.L_17:
        /*005c*/ 	.byte	0x04, 0x17
        /*005e*/ 	.short	(.L_19 - .L_18)
.L_18:
        /*0060*/ 	.word	0x00000000
        /*0064*/ 	.short	0x0009
        /*0066*/ 	.short	0x0030
        /*0068*/ 	.byte	0x00, 0xf0, 0x11, 0x00


	//----- nvinfo : EIATTR_KPARAM_INFO
	.align		4
.L_19:
        /*006c*/ 	.byte	0x04, 0x17
        /*006e*/ 	.short	(.L_21 - .L_20)
.L_20:
        /*0070*/ 	.word	0x00000000
        /*0074*/ 	.short	0x0008
        /*0076*/ 	.short	0x002c
        /*0078*/ 	.byte	0x00, 0xf0, 0x11, 0x00


	//----- nvinfo : EIATTR_KPARAM_INFO
	.align		4
.L_21:
        /*007c*/ 	.byte	0x04, 0x17
        /*007e*/ 	.short	(.L_23 - .L_22)
.L_22:
        /*0080*/ 	.word	0x00000000
        /*0084*/ 	.short	0x0007
        /*0086*/ 	.short	0x0028
        /*0088*/ 	.byte	0x00, 0xf0, 0x11, 0x00


	//----- nvinfo : EIATTR_KPARAM_INFO
	.align		4
.L_23:
        /*008c*/ 	.byte	0x04, 0x17
        /*008e*/ 	.short	(.L_25 - .L_24)
.L_24:
        /*0090*/ 	.word	0x00000000
        /*0094*/ 	.short	0x0006
        /*0096*/ 	.short	0x0024
        /*0098*/ 	.byte	0x00, 0xf0, 0x11, 0x00


	//----- nvinfo : EIATTR_KPARAM_INFO
	.align		4
.L_25:
        /*009c*/ 	.byte	0x04, 0x17
        /*009e*/ 	.short	(.L_27 - .L_26)
.L_26:
        /*00a0*/ 	.word	0x00000000
        /*00a4*/ 	.short	0x0005
        /*00a6*/ 	.short	0x0020
        /*00a8*/ 	.byte	0x00, 0xf0, 0x11, 0x00


	//----- nvinfo : EIATTR_KPARAM_INFO
	.align		4
.L_27:
        /*00ac*/ 	.byte	0x04, 0x17
        /*00ae*/ 	.short	(.L_29 - .L_28)
.L_28:
        /*00b0*/ 	.word	0x00000000
        /*00b4*/ 	.short	0x0004
        /*00b6*/ 	.short	0x001c
        /*00b8*/ 	.byte	0x00, 0xf0, 0x11, 0x00


	//----- nvinfo : EIATTR_KPARAM_INFO
	.align		4
.L_29:
        /*00bc*/ 	.byte	0x04, 0x17
        /*00be*/ 	.short	(.L_31 - .L_30)
.L_30:
        /*00c0*/ 	.word	0x00000000
        /*00c4*/ 	.short	0x0003
        /*00c6*/ 	.short	0x0018
        /*00c8*/ 	.byte	0x00, 0xf0, 0x11, 0x00


	//----- nvinfo : EIATTR_KPARAM_INFO
	.align		4
.L_31:
        /*00cc*/ 	.byte	0x04, 0x17
        /*00ce*/ 	.short	(.L_33 - .L_32)
.L_32:
        /*00d0*/ 	.word	0x00000000
        /*00d4*/ 	.short	0x0002
        /*00d6*/ 	.short	0x0010
        /*00d8*/ 	.byte	0x00, 0xf4, 0x21, 0x00


	//----- nvinfo : EIATTR_KPARAM_INFO
	.align		4
.L_33:
        /*00dc*/ 	.byte	0x04, 0x17
        /*00de*/ 	.short	(.L_35 - .L_34)
.L_34:
        /*00e0*/ 	.word	0x00000000
        /*00e4*/ 	.short	0x0001
        /*00e6*/ 	.short	0x0008
        /*00e8*/ 	.byte	0x00, 0xf4, 0x21, 0x00


	//----- nvinfo : EIATTR_KPARAM_INFO
	.align		4
.L_35:
        /*00ec*/ 	.byte	0x04, 0x17
        /*00ee*/ 	.short	(.L_37 - .L_36)
.L_36:
        /*00f0*/ 	.word	0x00000000
        /*00f4*/ 	.short	0x0000
        /*00f6*/ 	.short	0x0000
        /*00f8*/ 	.byte	0x00, 0xf4, 0x21, 0x00


	//----- nvinfo : EIATTR_MAXREG_COUNT
	.align		4
.L_37:
        /*00fc*/ 	.byte	0x03, 0x1b
        /*00fe*/ 	.short	0x00ff


	//----- nvinfo : EIATTR_NUM_BARRIERS
	.align		4
        /*0100*/ 	.byte	0x02, 0x4c
        /*0102*/ 	.byte	0x01
	.zero		1


	//----- nvinfo : EIATTR_MERCURY_ISA_VERSION
	.align		4
        /*0104*/ 	.byte	0x03, 0x5f
        /*0106*/ 	.short	0x0000


	//----- nvinfo : EIATTR_EXIT_INSTR_OFFSETS
	.align		4
        /*0108*/ 	.byte	0x04, 0x1c
        /*010a*/ 	.short	(.L_39 - .L_38)


	//   ....[0]....
.L_38:
        /*010c*/ 	.word	0x00009c90


	//   ....[1]....
        /*0110*/ 	.word	0x00009cb0


	//----- nvinfo : EIATTR_REQNTID
	.align		4
.L_39:
        /*0114*/ 	.byte	0x04, 0x10
        /*0116*/ 	.short	(.L_41 - .L_40)
.L_40:
        /*0118*/ 	.word	0x00000080
        /*011c*/ 	.word	0x00000001
        /*0120*/ 	.word	0x00000001
.L_41:


//--------------------- .nv.callgraph             --------------------------
	.section	.nv.callgraph,"",@"SHT_CUDA_CALLGRAPH"
	.align	4
	.sectionentsize	8
	.align		4
        /*0000*/ 	.word	0x00000000
	.align		4
        /*0004*/ 	.word	0xffffffff
	.align		4
        /*0008*/ 	.word	0x00000000
	.align		4
        /*000c*/ 	.word	0xfffffffe
	.align		4
        /*0010*/ 	.word	0x00000000
	.align		4
        /*0014*/ 	.word	0xfffffffd
	.align		4
        /*0018*/ 	.word	0x00000000
	.align		4
        /*001c*/ 	.word	0xfffffffc


//--------------------- .nv.rel.action            --------------------------
	.section	.nv.rel.action,"",@"SHT_CUDA_RELOCINFO"
	.align	8
	.sectionentsize	8
        /*0000*/ 	.byte	0x73, 0x00, 0x00, 0x00, 0x00, 0x00, 0x00, 0x00, 0x00, 0x00, 0x00, 0x11, 0x25, 0x00, 0x05, 0x36


//--------------------- .nv.constant0.matmul_kernel --------------------------
	.section	.nv.constant0.matmul_kernel,"a",@progbits
	.sectionflags	@""
	.align	4
.nv.constant0.matmul_kernel:
	.zero		432


//--------------------- .text.matmul_kernel       --------------------------
	.section	.text.matmul_kernel,"ax",@progbits
	.sectioninfo	@"SHI_REGISTERS=238"
	.align	128
        .global         matmul_kernel
        .type           matmul_kernel,@function
        .size           matmul_kernel,(.L_x_4 - matmul_kernel)
        .other          matmul_kernel,@"STO_CUDA_ENTRY STV_DEFAULT"
matmul_kernel:
.text.matmul_kernel:
[----:B------:R-:W-:Y:S02]  /*0000*/  IMAD.MOV.U32 R1, RZ, RZ, c[0x0][0x28] ;  /* 0x00000a00ff017624 */ /* 0x000fe400078e00ff */
[----:B------:R-:W-:Y:S01]  /*0010*/  IMAD.MOV.U32 R0, RZ, RZ, c[0x0][0x17c] ;  /* 0x00005f00ff007624 */ /* 0x000fe200078e00ff */
[----:B------:R-:W1:Y:S01]  /*0020*/  S2R R5, SR_CTAID.X ;  /* 0x0000000000057919 */ /* 0x000e620000002500 */
[----:B------:R-:W-:Y:S01]  /*0030*/  IABS R22, c[0x0][0x17c] ;  /* 0x00005f0000167a13 */ /* 0x000fe20000000000 */
[----:B------:R-:W-:Y:S01]  /*0040*/  IMAD.MOV.U32 R62, RZ, RZ, c[0x0][0x180] ;  /* 0x00006000ff3e7624 */ /* 0x000fe200078e00ff */
[----:B------:R-:W-:Y:S01]  /*0050*/  ULDC.64 UR4, c[0x0][0x188] ;  /* 0x0000620000047ab9 */ /* 0x000fe20000000a00 */
[----:B------:R-:W-:Y:S01]  /*0060*/  IADD3 R0, R0, 0x3f, RZ ;  /* 0x0000003f00007810 */ /* 0x000fe20007ffe0ff */
[----:B------:R-:W2:Y:S01]  /*0070*/  S2R R206, SR_TID.X ;  /* 0x0000000000ce7919 */ /* 0x000ea20000002100 */
[----:B------:R-:W-:Y:S01]  /*0080*/  USHF.L.U32 UR9, UR4, 0x2, URZ ;  /* 0x0000000204097899 */ /* 0x000fe2000800063f */
[----:B------:R-:W-:Y:S01]  /*0090*/  IMAD.U32 R85, RZ, RZ, UR4 ;  /* 0x00000004ff557e24 */ /* 0x000fe2000f8e00ff */
[----:B------:R-:W-:Y:S01]  /*00a0*/  SHF.R.S32.HI R3, RZ, 0x1f, R0 ;  /* 0x0000001fff037819 */ /* 0x000fe20000011400 */
[----:B------:R-:W-:Y:S01]  /*00b0*/  UIMAD UR7, UR4, 0x3, URZ ;  /* 0x00000003040778a4 */ /* 0x000fe2000f8e023f */
[----:B------:R-:W-:Y:S01]  /*00c0*/  IMAD.U32 R45, RZ, RZ, UR4 ;  /* 0x00000004ff2d7e24 */ /* 0x000fe2000f8e00ff */
[----:B------:R-:W-:Y:S01]  /*00d0*/  UIMAD UR23, UR4, 0xc, URZ ;  /* 0x0000000c041778a4 */ /* 0x000fe2000f8e023f */
[----:B------:R-:W-:Y:S01]  /*00e0*/  LEA.HI R3, R3, R0, RZ, 0x6 ;  /* 0x0000000003037211 */ /* 0x000fe200078f30ff */
[----:B------:R-:W-:Y:S01]  /*00f0*/  UIMAD UR10, UR4, 0x5, URZ ;  /* 0x00000005040a78a4 */ /* 0x000fe2000f8e023f */
[----:B------:R-:W-:Y:S01]  /*0100*/  IMAD R45, R45, 0x24, RZ ;  /* 0x000000242d2d7824 */ /* 0x000fe200078e02ff */
[----:B------:R-:W-:Y:S01]  /*0110*/  USHF.L.U32 UR6, UR4, 0x1, URZ ;  /* 0x0000000104067899 */ /* 0x000fe2000800063f */
[----:B------:R-:W-:Y:S01]  /*0120*/  SHF.R.S32.HI R3, RZ, 0x6, R3 ;  /* 0x00000006ff037819 */ /* 0x000fe20000011403 */
[----:B------:R-:W-:Y:S01]  /*0130*/  UIMAD UR31, UR4, 0x14, URZ ;  /* 0x00000014041f78a4 */ /* 0x000fe2000f8e023f */
[----:B------:R-:W-:Y:S01]  /*0140*/  IMAD.U32 R105, RZ, RZ, UR4 ;  /* 0x00000004ff697e24 */ /* 0x000fe2000f8e00ff */
[----:B------:R-:W-:Y:S01]  /*0150*/  UIMAD UR14, UR4, 0x7, URZ ;  /* 0x00000007040e78a4 */ /* 0x000fe2000f8e023f */
[----:B------:R-:W-:Y:S01]  /*0160*/  IMAD.U32 R47, RZ, RZ, UR4 ;  /* 0x00000004ff2f7e24 */ /* 0x000fe2000f8e00ff */
[----:B------:R-:W-:Y:S01]  /*0170*/  UIMAD UR39, UR4, 0x1c, URZ ;  /* 0x0000001c042778a4 */ /* 0x000fe2000f8e023f */
[----:B------:R-:W-:Y:S01]  /*0180*/  IMAD.SHL.U32 R4, R3, 0x8, RZ ;  /* 0x0000000803047824 */ /* 0x000fe200078e00ff */
[----:B------:R-:W-:Y:S01]  /*0190*/  UIMAD UR20, UR4, 0x9, URZ ;  /* 0x00000009041478a4 */ /* 0x000fe2000f8e023f */
[----:B-1----:R-:W-:Y:S01]  /*01a0*/  IABS R8, R5 ;  /* 0x0000000500087213 */ /* 0x002fe20000000000 */
[----:B------:R-:W-:Y:S01]  /*01b0*/  UIMAD UR13, UR4, 0x6, URZ ;  /* 0x00000006040d78a4 */ /* 0x000fe2000f8e023f */
[----:B------:R-:W-:Y:S01]  /*01c0*/  IMAD R105, R105, 0x2c, RZ ;  /* 0x0000002c69697824 */ /* 0x000fe200078e02ff */
[-C--:B------:R-:W-:Y:S01]  /*01d0*/  IABS R7, R4.reuse ;  /* 0x0000000400077213 */ /* 0x080fe20000000000 */
[----:B------:R-:W-:Y:S01]  /*01e0*/  UIMAD UR35, UR4, 0x18, URZ ;  /* 0x00000018042378a4 */ /* 0x000fe2000f8e023f */
[----:B------:R-:W-:Y:S01]  /*01f0*/  IABS R10, R4 ;  /* 0x00000004000a7213 */ /* 0x000fe20000000000 */
[----:B------:R-:W-:Y:S01]  /*0200*/  UIMAD UR22, UR4, 0xb, URZ ;  /* 0x0000000b041678a4 */ /* 0x000fe2000f8e023f */
[----:B------:R-:W1:Y:S01]  /*0210*/  I2F.RP R0, R7 ;  /* 0x0000000700007306 */ /* 0x000e620000209400 */
[----:B--2---:R-:W-:Y:S01]  /*0220*/  LOP3.LUT R224, R206, 0x7f, RZ, 0xc0, !PT ;  /* 0x0000007fcee07812 */ /* 0x004fe200078ec0ff */
[----:B------:R-:W-:Y:S01]  /*0230*/  USHF.L.U32 UR19, UR4, 0x3, URZ ;  /* 0x0000000304137899 */ /* 0x000fe2000800063f */
[----:B------:R-:W-:Y:S01]  /*0240*/  IMAD.U32 R33, RZ, RZ, UR20 ;  /* 0x00000014ff217e24 */ /* 0x000fe2000f8e00ff */
[----:B------:R-:W-:Y:S01]  /*0250*/  UIMAD UR24, UR4, 0xd, URZ ;  /* 0x0000000d041878a4 */ /* 0x000fe2000f8e023f */
[----:B------:R-:W-:Y:S01]  /*0260*/  IMAD.U32 R83, RZ, RZ, UR4 ;  /* 0x00000004ff537e24 */ /* 0x000fe2000f8e00ff */
[----:B------:R-:W-:Y:S01]  /*0270*/  UIMAD UR21, UR4, 0xa, URZ ;  /* 0x0000000a041578a4 */ /* 0x000fe2000f8e023f */
[----:B------:R-:W-:Y:S01]  /*0280*/  IMAD.U32 R41, RZ, RZ, UR22 ;  /* 0x00000016ff297e24 */ /* 0x000fe2000f8e00ff */
[----:B------:R-:W-:Y:S01]  /*0290*/  UIMAD UR26, UR4, 0xf, URZ ;  /* 0x0000000f041a78a4 */ /* 0x000fe2000f8e023f */
[----:B------:R-:W-:Y:S01]  /*02a0*/  IMAD R47, R47, 0x34, RZ ;  /* 0x000000342f2f7824 */ /* 0x000fe200078e02ff */
[----:B------:R-:W-:Y:S01]  /*02b0*/  UIMAD UR28, UR4, 0x11, URZ ;  /* 0x00000011041c78a4 */ /* 0x000fe2000f8e023f */
[----:B------:R-:W-:Y:S01]  /*02c0*/  IMAD.U32 R29, RZ, RZ, UR19 ;  /* 0x00000013ff1d7e24 */ /* 0x000fe2000f8e00ff */
[----:B------:R-:W-:Y:S01]  /*02d0*/  UIMAD UR25, UR4, 0xe, URZ ;  /* 0x0000000e041978a4 */ /* 0x000fe2000f8e023f */
[----:B------:R-:W-:Y:S01]  /*02e0*/  IMAD.U32 R101, RZ, RZ, UR4 ;  /* 0x00000004ff657e24 */ /* 0x000fe2000f8e00ff */
[----:B------:R-:W-:Y:S01]  /*02f0*/  UIMAD UR30, UR4, 0x13, URZ ;  /* 0x00000013041e78a4 */ /* 0x000fe2000f8e023f */
[----:B------:R-:W-:Y:S01]  /*0300*/  IMAD R83, R83, 0x28, RZ ;  /* 0x0000002853537824 */ /* 0x000fe200078e02ff */
[----:B-1----:R-:W1:Y:S01]  /*0310*/  MUFU.RCP R0, R0 ;  /* 0x0000000000007308 */ /* 0x002e620000001000 */
[----:B------:R-:W-:Y:S01]  /*0320*/  IMAD.U32 R115, RZ, RZ, UR24 ;  /* 0x00000018ff737e24 */ /* 0x000fe2000f8e00ff */
[----:B------:R-:W-:Y:S01]  /*0330*/  USHF.L.U32 UR27, UR4, 0x4, URZ ;  /* 0x00000004041b7899 */ /* 0x000fe2000800063f */
[----:B------:R-:W-:Y:S01]  /*0340*/  IMAD R101, R101, 0x3c, RZ ;  /* 0x0000003c65657824 */ /* 0x000fe200078e02ff */
[----:B------:R-:W-:Y:S01]  /*0350*/  UIMAD UR32, UR4, 0x15, URZ ;  /* 0x00000015042078a4 */ /* 0x000fe2000f8e023f */
[----:B------:R-:W-:Y:S01]  /*0360*/  IMAD.U32 R37, RZ, RZ, UR21 ;  /* 0x00000015ff257e24 */ /* 0x000fe2000f8e00ff */
[----:B------:R-:W-:Y:S01]  /*0370*/  UIMAD UR29, UR4, 0x12, URZ ;  /* 0x00000012041d78a4 */ /* 0x000fe2000f8e023f */
        /* <DEDUP_REMOVED lines=9> */
[----:B-1----:R-:W-:Y:S01]  /*0410*/  IADD3 R2, R0, 0xffffffe, RZ ;  /* 0x0ffffffe00027810 */ /* 0x002fe20007ffe0ff */
[----:B------:R-:W-:Y:S01]  /*0420*/  IMAD.MOV R0, RZ, RZ, -R10 ;  /* 0x000000ffff007224 */ /* 0x000fe200078e0a0a */
[----:B------:R-:W-:Y:S01]  /*0430*/  IADD3 R10, R62, -0x54, RZ ;  /* 0xffffffac3e0a7810 */ /* 0x000fe20007ffe0ff */
[----:B------:R-:W-:Y:S01]  /*0440*/  IMAD.U32 R103, RZ, RZ, UR4 ;  /* 0x00000004ff677e24 */ /* 0x000fe2000f8e00ff */
[----:B------:R1:W2:Y:S01]  /*0450*/  F2I.FTZ.U32.TRUNC.NTZ R3, R2 ;  /* 0x0000000200037305 */ /* 0x0002a2000021f000 */
[----:B------:R-:W-:Y:S01]  /*0460*/  IMAD R81, R81, 0x38, RZ ;  /* 0x0000003851517824 */ /* 0x000fe200078e02ff */
[----:B------:R-:W-:Y:S01]  /*0470*/  LOP3.LUT R222, R206, 0x1f, RZ, 0xc0, !PT ;  /* 0x0000001fcede7812 */ /* 0x000fe200078ec0ff */
[----:B------:R-:W-:Y:S01]  /*0480*/  IMAD.U32 R129, RZ, RZ, UR28 ;  /* 0x0000001cff817e24 */ /* 0x000fe2000f8e00ff */
[----:B------:R-:W-:Y:S01]  /*0490*/  UIMAD UR37, UR4, 0x1a, URZ ;  /* 0x0000001a042578a4 */ /* 0x000fe2000f8e023f */
[----:B------:R-:W-:Y:S01]  /*04a0*/  IMAD R103, R103, 0x4c, RZ ;  /* 0x0000004c67677824 */ /* 0x000fe200078e02ff */
[----:B------:R-:W-:Y:S01]  /*04b0*/  UIMAD UR41, UR4, 0x1e, URZ ;  /* 0x0000001e042978a4 */ /* 0x000fe2000f8e023f */
[----:B------:R-:W-:Y:S01]  /*04c0*/  IMAD.U32 R117, RZ, RZ, UR25 ;  /* 0x00000019ff757e24 */ /* 0x000fe2000f8e00ff */
[----:B------:R-:W-:Y:S01]  /*04d0*/  UIMAD UR42, UR4, 0x1f, URZ ;  /* 0x0000001f042a78a4 */ /* 0x000fe2000f8e023f */
[----:B-1----:R-:W-:Y:S01]  /*04e0*/  IMAD.MOV.U32 R2, RZ, RZ, RZ ;  /* 0x000000ffff027224 */ /* 0x002fe200078e00ff */
[----:B------:R-:W-:Y:S01]  /*04f0*/  UIMAD UR40, UR4, 0x1d, URZ ;  /* 0x0000001d042878a4 */ /* 0x000fe2000f8e023f */
[----:B------:R-:W-:Y:S01]  /*0500*/  IMAD.U32 R121, RZ, RZ, UR4 ;  /* 0x00000004ff797e24 */ /* 0x000fe2000f8e00ff */
[C---:B------:R-:W-:Y:S01]  /*0510*/  IADD3 R70, R62.reuse, -0x15, RZ ;  /* 0xffffffeb3e467810 */ /* 0x040fe20007ffe0ff */
[----:B------:R-:W-:Y:S01]  /*0520*/  IMAD.U32 R51, RZ, RZ, UR4 ;  /* 0x00000004ff337e24 */ /* 0x000fe2000f8e00ff */
[C---:B------:R-:W-:Y:S01]  /*0530*/  IADD3 R72, R62.reuse, -0x19, RZ ;  /* 0xffffffe73e487810 */ /* 0x040fe20007ffe0ff */
[----:B------:R-:W-:Y:S01]  /*0540*/  IMAD.U32 R89, RZ, RZ, UR4 ;  /* 0x00000004ff597e24 */ /* 0x000fe2000f8e00ff */
[----:B------:R-:W-:Y:S01]  /*0550*/  ULDC.64 UR16, c[0x0][0x118] ;  /* 0x0000460000107ab9 */ /* 0x000fe20000000a00 */
[--C-:B--2---:R-:W-:Y:S01]  /*0560*/  IMAD.MOV R6, RZ, RZ, -R3.reuse ;  /* 0x000000ffff067224 */ /* 0x104fe200078e0a03 */
[C---:B------:R-:W-:Y:S01]  /*0570*/  IADD3 R76, R62.reuse, -0x35, RZ ;  /* 0xffffffcb3e4c7810 */ /* 0x040fe20007ffe0ff */
[----:B------:R-:W-:Y:S01]  /*0580*/  IMAD R51, R51, 0x54, RZ ;  /* 0x0000005433337824 */ /* 0x000fe200078e02ff */
[----:B------:R-:W-:Y:S01]  /*0590*/  IADD3 R78, R62, -0x3a, RZ ;  /* 0xffffffc63e4e7810 */ /* 0x000fe20007ffe0ff */
[----:B------:R-:W-:Y:S01]  /*05a0*/  IMAD R9, R6, R7, RZ ;  /* 0x0000000706097224 */ /* 0x000fe200078e02ff */
[C---:B------:R-:W-:Y:S01]  /*05b0*/  IADD3 R124, R62.reuse, -0x39, RZ ;  /* 0xffffffc73e7c7810 */ /* 0x040fe20007ffe0ff */
[----:B------:R-:W-:Y:S01]  /*05c0*/  IMAD.MOV.U32 R6, RZ, RZ, R8 ;  /* 0x000000ffff067224 */ /* 0x000fe200078e0008 */
[C---:B------:R-:W-:Y:S01]  /*05d0*/  IADD3 R126, R62.reuse, -0x3e, RZ ;  /* 0xffffffc23e7e7810 */ /* 0x040fe20007ffe0ff */
[----:B------:R-:W-:Y:S01]  /*05e0*/  IMAD.HI.U32 R3, R3, R9, R2 ;  /* 0x0000000903037227 */ /* 0x000fe200078e0002 */
[----:B------:R-:W-:Y:S01]  /*05f0*/  USHF.L.U32 UR18, UR4, 0x5, URZ ;  /* 0x0000000504127899 */ /* 0x000fe2000800063f */
[C---:B------:R-:W-:Y:S01]  /*0600*/  IADD3 R128, R62.reuse, -0x25, RZ ;  /* 0xffffffdb3e807810 */ /* 0x040fe20007ffe0ff */
[----:B------:R-:W-:Y:S01]  /*0610*/  USHF.L.U32 UR8, UR5, 0x5, URZ ;  /* 0x0000000505087899 */ /* 0x000fe2000800063f */
[----:B------:R-:W-:Y:S01]  /*0620*/  IMAD.U32 R123, RZ, RZ, UR27 ;  /* 0x0000001bff7b7e24 */ /* 0x000fe2000f8e00ff */
[C---:B------:R-:W-:Y:S01]  /*0630*/  IADD3 R130, R62.reuse, -0x42, RZ ;  /* 0xffffffbe3e827810 */ /* 0x040fe20007ffe0ff */
[----:B------:R-:W-:Y:S01]  /*0640*/  IMAD.HI.U32 R3, R3, R6, RZ ;  /* 0x0000000603037227 */ /* 0x000fe200078e00ff */
[----:B------:R-:W-:-:S02]  /*0650*/  IADD3 R132, R62, -0x41, RZ ;  /* 0xffffffbf3e847810 */ /* 0x000fc40007ffe0ff */
[C---:B------:R-:W-:Y:S01]  /*0660*/  IADD3 R134, R62.reuse, -0x46, RZ ;  /* 0xffffffba3e867810 */ /* 0x040fe20007ffe0ff */
[----:B------:R-:W-:Y:S01]  /*0670*/  IMAD R0, R3, R0, R6 ;  /* 0x0000000003007224 */ /* 0x000fe200078e0206 */
[C---:B------:R-:W-:Y:S01]  /*0680*/  IADD3 R136, R62.reuse, -0x45, RZ ;  /* 0xffffffbb3e887810 */ /* 0x040fe20007ffe0ff */
[----:B------:R-:W-:Y:S01]  /*0690*/  IMAD.U32 R111, RZ, RZ, UR4 ;  /* 0x00000004ff6f7e24 */ /* 0x000fe2000f8e00ff */
[C---:B------:R-:W-:Y:S01]  /*06a0*/  IADD3 R138, R62.reuse, -0x4a, RZ ;  /* 0xffffffb63e8a7810 */ /* 0x040fe20007ffe0ff */
[----:B------:R-:W-:Y:S01]  /*06b0*/  IMAD R89, R89, 0x48, RZ ;  /* 0x0000004859597824 */ /* 0x000fe200078e02ff */
[----:B------:R-:W-:Y:S01]  /*06c0*/  ISETP.GT.U32.AND P1, PT, R7, R0, PT ;  /* 0x000000000700720c */ /* 0x000fe20003f24070 */
[----:B------:R-:W-:Y:S01]  /*06d0*/  IMAD R111, R111, 0x5c, RZ ;  /* 0x0000005c6f6f7824 */ /* 0x000fe200078e02ff */
[C---:B------:R-:W-:Y:S01]  /*06e0*/  IADD3 R140, R62.reuse, -0x49, RZ ;  /* 0xffffffb73e8c7810 */ /* 0x040fe20007ffe0ff */
[----:B------:R-:W-:Y:S01]  /*06f0*/  IMAD.U32 R131, RZ, RZ, UR29 ;  /* 0x0000001dff837e24 */ /* 0x000fe2000f8e00ff */
[C---:B------:R-:W-:Y:S01]  /*0700*/  IADD3 R142, R62.reuse, -0x4e, RZ ;  /* 0xffffffb23e8e7810 */ /* 0x040fe20007ffe0ff */
[----:B------:R-:W-:Y:S01]  /*0710*/  IMAD.U32 R59, RZ, RZ, UR4 ;  /* 0x00000004ff3b7e24 */ /* 0x000fe2000f8e00ff */
[----:B------:R-:W-:Y:S01]  /*0720*/  IADD3 R213, R62, -0x60, RZ ;  /* 0xffffffa03ed57810 */ /* 0x000fe20007ffe0ff */
[----:B------:R-:W-:-:S02]  /*0730*/  IMAD.U32 R91, RZ, RZ, UR4 ;  /* 0x00000004ff5b7e24 */ /* 0x000fc4000f8e00ff */
[----:B------:R-:W-:Y:S02]  /*0740*/  IMAD R59, R59, 0x64, RZ ;  /* 0x000000643b3b7824 */ /* 0x000fe400078e02ff */
[----:B------:R-:W-:Y:S02]  /*0750*/  IMAD.U32 R109, RZ, RZ, UR4 ;  /* 0x00000004ff6d7e24 */ /* 0x000fe4000f8e00ff */
[----:B------:R-:W-:Y:S01]  /*0760*/  @!P1 IMAD.IADD R0, R0, 0x1, -R7 ;  /* 0x0000000100009824 */ /* 0x000fe200078e0a07 */
[----:B------:R-:W-:Y:S01]  /*0770*/  @!P1 IADD3 R3, R3, 0x1, RZ ;  /* 0x0000000103039810 */ /* 0x000fe20007ffe0ff */
[----:B------:R-:W-:Y:S01]  /*0780*/  IMAD R91, R91, 0x58, RZ ;  /* 0x000000585b5b7824 */ /* 0x000fe200078e02ff */
[----:B------:R-:W-:Y:S01]  /*0790*/  ISETP.NE.AND P1, PT, R4, RZ, PT ;  /* 0x000000ff0400720c */ /* 0x000fe20003f25270 */
[----:B------:R-:W-:Y:S01]  /*07a0*/  IMAD.U32 R31, RZ, RZ, UR4 ;  /* 0x00000004ff1f7e24 */ /* 0x000fe2000f8e00ff */
[----:B------:R-:W-:Y:S01]  /*07b0*/  ISETP.GE.U32.AND P0, PT, R0, R7, PT ;  /* 0x000000070000720c */ /* 0x000fe20003f06070 */
[----:B------:R-:W-:Y:S01]  /*07c0*/  IMAD R109, R109, 0x6c, RZ ;  /* 0x0000006c6d6d7824 */ /* 0x000fe200078e02ff */
[----:B------:R-:W-:Y:S01]  /*07d0*/  LOP3.LUT R0, R5, R4, RZ, 0x3c, !PT ;  /* 0x0000000405007212 */ /* 0x000fe200078e3cff */
[----:B------:R-:W-:-:S02]  /*07e0*/  IMAD R31, R31, 0x60, RZ ;  /* 0x000000601f1f7824 */ /* 0x000fc400078e02ff */
[----:B------:R-:W-:Y:S01]  /*07f0*/  IMAD.U32 R93, RZ, RZ, UR4 ;  /* 0x00000004ff5d7e24 */ /* 0x000fe2000f8e00ff */
[----:B------:R-:W-:Y:S01]  /*0800*/  ISETP.GE.AND P2, PT, R0, RZ, PT ;  /* 0x000000ff0000720c */ /* 0x000fe20003f46270 */
[----:B------:R-:W-:Y:S02]  /*0810*/  IMAD.MOV.U32 R0, RZ, RZ, c[0x0][0x178] ;  /* 0x00005e00ff007624 */ /* 0x000fe400078e00ff */
[----:B------:R-:W-:Y:S02]  /*0820*/  IMAD R60, R222, c[0x0][0x18c], RZ ;  /* 0x00006300de3c7a24 */ /* 0x000fe400078e02ff */
[----:B------:R-:W-:Y:S01]  /*0830*/  IMAD.U32 R95, RZ, RZ, UR4 ;  /* 0x00000004ff5f7e24 */ /* 0x000fe2000f8e00ff */
[----:B------:R-:W-:Y:S01]  /*0840*/  IADD3 R0, R0, 0x7f, RZ ;  /* 0x0000007f00007810 */ /* 0x000fe20007ffe0ff */
[----:B------:R-:W-:Y:S01]  /*0850*/  IMAD R93, R93, 0x68, RZ ;  /* 0x000000685d5d7824 */ /* 0x000fe200078e02ff */
[----:B------:R-:W-:Y:S01]  /*0860*/  @P0 IADD3 R3, R3, 0x1, RZ ;  /* 0x0000000103030810 */ /* 0x000fe20007ffe0ff */
[----:B------:R-:W-:-:S02]  /*0870*/  IMAD.U32 R35, RZ, RZ, UR4 ;  /* 0x00000004ff237e24 */ /* 0x000fc4000f8e00ff */
[----:B------:R-:W-:Y:S02]  /*0880*/  IMAD R95, R95, 0x78, RZ ;  /* 0x000000785f5f7824 */ /* 0x000fe400078e02ff */
[----:B------:R-:W-:Y:S01]  /*0890*/  IMAD.MOV.U32 R2, RZ, RZ, R3 ;  /* 0x000000ffff027224 */ /* 0x000fe200078e0003 */
[----:B------:R-:W-:Y:S01]  /*08a0*/  SHF.R.S32.HI R3, RZ, 0x1f, R0 ;  /* 0x0000001fff037819 */ /* 0x000fe20000011400 */
[----:B------:R-:W-:Y:S02]  /*08b0*/  IMAD.U32 R107, RZ, RZ, UR4 ;  /* 0x00000004ff6b7e24 */ /* 0x000fe4000f8e00ff */
[----:B------:R-:W-:Y:S01]  /*08c0*/  @!P2 IMAD.MOV R2, RZ, RZ, -R2 ;  /* 0x000000ffff02a224 */ /* 0x000fe200078e0a02 */
[----:B------:R-:W-:Y:S01]  /*08d0*/  @!P1 LOP3.LUT R2, RZ, R4, RZ, 0x33, !PT ;  /* 0x00000004ff029212 */ /* 0x000fe200078e33ff */
[----:B------:R-:W-:Y:S01]  /*08e0*/  IMAD R35, R35, 0x70, RZ ;  /* 0x0000007023237824 */ /* 0x000fe200078e02ff */
[----:B------:R-:W-:Y:S01]  /*08f0*/  LEA.HI R3, R3, R0, RZ, 0x7 ;  /* 0x0000000003037211 */ /* 0x000fe200078f38ff */
[----:B------:R-:W-:-:S02]  /*0900*/  IMAD.U32 R65, RZ, RZ, UR4 ;  /* 0x00000004ff417e24 */ /* 0x000fc4000f8e00ff */
[----:B------:R-:W-:Y:S02]  /*0910*/  IMAD.SHL.U32 R205, R2, 0x8, RZ ;  /* 0x0000000802cd7824 */ /* 0x000fe400078e00ff */
[----:B------:R-:W-:Y:S02]  /*0920*/  IMAD.MOV R2, RZ, RZ, -R2 ;  /* 0x000000ffff027224 */ /* 0x000fe400078e0a02 */
[----:B------:R-:W-:Y:S01]  /*0930*/  IMAD R107, R107, 0x7c, RZ ;  /* 0x0000007c6b6b7824 */ /* 0x000fe200078e02ff */
[----:B------:R-:W-:Y:S01]  /*0940*/  LEA.HI.SX32 R3, R3, -R205, 0x19 ;  /* 0x800000cd03037211 */ /* 0x000fe200078fcaff */
[----:B------:R-:W-:Y:S02]  /*0950*/  IMAD R14, R4, R2, R5 ;  /* 0x00000002040e7224 */ /* 0x000fe400078e0205 */
[----:B------:R-:W-:Y:S01]  /*0960*/  IMAD.MOV.U32 R2, RZ, RZ, RZ ;  /* 0x000000ffff027224 */ /* 0x000fe200078e00ff */
[----:B------:R-:W-:Y:S01]  /*0970*/  IMNMX R19, R3, 0x8, PT ;  /* 0x0000000803137817 */ /* 0x000fe20003800200 */
[----:B------:R-:W-:Y:S01]  /*0980*/  IMAD R65, R65, 0x74, RZ ;  /* 0x0000007441417824 */ /* 0x000fe200078e02ff */
[----:B------:R-:W-:Y:S01]  /*0990*/  IABS R4, R14 ;  /* 0x0000000e00047213 */ /* 0x000fe20000000000 */
[----:B------:R-:W-:Y:S01]  /*09a0*/  IMAD.SHL.U32 R221, R224, 0x4, RZ ;  /* 0x00000004e0dd7824 */ /* 0x000fe200078e00ff */
[----:B------:R-:W-:-:S04]  /*09b0*/  IABS R7, R19 ;  /* 0x0000001300077213 */ /* 0x000fc80000000000 */
[----:B------:R-:W1:Y:S01]  /*09c0*/  I2F.RP R0, R7 ;  /* 0x0000000700007306 */ /* 0x000e620000209400 */
[C---:B------:R-:W-:Y:S02]  /*09d0*/  LOP3.LUT R220, R221.reuse, 0x20, RZ, 0x3c, !PT ;  /* 0x00000020dddc7812 */ /* 0x040fe400078e3cff */
[C---:B------:R-:W-:Y:S02]  /*09e0*/  LOP3.LUT R219, R221.reuse, 0x40, RZ, 0x3c, !PT ;  /* 0x00000040dddb7812 */ /* 0x040fe400078e3cff */
[----:B------:R-:W-:-:S03]  /*09f0*/  LOP3.LUT R218, R221, 0x60, RZ, 0x3c, !PT ;  /* 0x00000060ddda7812 */ /* 0x000fc600078e3cff */
[----:B-1----:R-:W1:Y:S02]  /*0a00*/  MUFU.RCP R0, R0 ;  /* 0x0000000000007308 */ /* 0x002e640000001000 */
[----:B-1----:R-:W-:-:S06]  /*0a10*/  IADD3 R3, R0, 0xffffffe, RZ ;  /* 0x0ffffffe00037810 */ /* 0x002fcc0007ffe0ff */
[----:B------:R-:W1:Y:S02]  /*0a20*/  F2I.FTZ.U32.TRUNC.NTZ R3, R3 ;  /* 0x0000000300037305 */ /* 0x000e64000021f000 */
[----:B-1----:R-:W-:-:S04]  /*0a30*/  IMAD.MOV R6, RZ, RZ, -R3 ;  /* 0x000000ffff067224 */ /* 0x002fc800078e0a03 */
[----:B------:R-:W-:Y:S01]  /*0a40*/  IMAD R5, R6, R7, RZ ;  /* 0x0000000706057224 */ /* 0x000fe200078e02ff */
[----:B------:R-:W-:-:S03]  /*0a50*/  IABS R6, R19 ;  /* 0x0000001300067213 */ /* 0x000fc60000000000 */
[----:B------:R-:W-:Y:S01]  /*0a60*/  IMAD.HI.U32 R2, R3, R5, R2 ;  /* 0x0000000503027227 */ /* 0x000fe200078e0002 */
[----:B------:R-:W-:-:S03]  /*0a70*/  SHF.R.U32.HI R5, RZ, 0x5, R206 ;  /* 0x00000005ff057819 */ /* 0x000fc600000116ce */
[----:B------:R-:W-:Y:S01]  /*0a80*/  IMAD.MOV.U32 R3, RZ, RZ, R4 ;  /* 0x000000ffff037224 */ /* 0x000fe200078e0004 */
[----:B------:R-:W-:Y:S01]  /*0a90*/  SGXT.U32 R5, R5, 0x2 ;  /* 0x000000020505781a */ /* 0x000fe20000000000 */
[----:B------:R-:W-:Y:S01]  /*0aa0*/  IMAD.MOV R0, RZ, RZ, -R6 ;  /* 0x000000ffff007224 */ /* 0x000fe200078e0a06 */
[----:B------:R-:W1:Y:S01]  /*0ab0*/  I2F.RP R4, R22 ;  /* 0x0000001600047306 */ /* 0x000e620000209400 */
[----:B------:R-:W-:-:S04]  /*0ac0*/  IMAD.HI.U32 R2, R2, R3, RZ ;  /* 0x0000000302027227 */ /* 0x000fc800078e00ff */
[----:B------:R-:W-:-:S05]  /*0ad0*/  IMAD R0, R2, R0, R3 ;  /* 0x0000000002007224 */ /* 0x000fca00078e0203 */
[----:B------:R-:W-:Y:S01]  /*0ae0*/  ISETP.GT.U32.AND P1, PT, R7, R0, PT ;  /* 0x000000000700720c */ /* 0x000fe20003f24070 */
[----:B-1----:R-:W1:-:S12]  /*0af0*/  MUFU.RCP R4, R4 ;  /* 0x0000000400047308 */ /* 0x002e580000001000 */
[----:B------:R-:W-:Y:S01]  /*0b00*/  @!P1 IMAD.IADD R0, R0, 0x1, -R7 ;  /* 0x0000000100009824 */ /* 0x000fe200078e0a07 */
[----:B------:R-:W-:Y:S02]  /*0b10*/  @!P1 IADD3 R2, R2, 0x1, RZ ;  /* 0x0000000102029810 */ /* 0x000fe40007ffe0ff */
[----:B------:R-:W-:Y:S02]  /*0b20*/  ISETP.NE.AND P1, PT, R19, RZ, PT ;  /* 0x000000ff1300720c */ /* 0x000fe40003f25270 */
[----:B------:R-:W-:Y:S02]  /*0b30*/  ISETP.GE.U32.AND P0, PT, R0, R7, PT ;  /* 0x000000070000720c */ /* 0x000fe40003f06070 */
[----:B------:R-:W-:Y:S02]  /*0b40*/  LOP3.LUT R0, R14, R19, RZ, 0x3c, !PT ;  /* 0x000000130e007212 */ /* 0x000fe400078e3cff */
[----:B-1----:R-:W-:Y:S02]  /*0b50*/  IADD3 R3, R4, 0xffffffe, RZ ;  /* 0x0ffffffe04037810 */ /* 0x002fe40007ffe0ff */
[----:B------:R-:W-:-:S04]  /*0b60*/  ISETP.GE.AND P2, PT, R0, RZ, PT ;  /* 0x000000ff0000720c */ /* 0x000fc80003f46270 */
[----:B------:R-:W1:Y:S03]  /*0b70*/  F2I.FTZ.U32.TRUNC.NTZ R3, R3 ;  /* 0x0000000300037305 */ /* 0x000e66000021f000 */
[----:B------:R-:W-:-:S05]  /*0b80*/  @P0 IADD3 R2, R2, 0x1, RZ ;  /* 0x0000000102020810 */ /* 0x000fca0007ffe0ff */
[----:B------:R-:W-:Y:S02]  /*0b90*/  IMAD.MOV.U32 R16, RZ, RZ, R2 ;  /* 0x000000ffff107224 */ /* 0x000fe400078e0002 */
[----:B------:R-:W-:Y:S02]  /*0ba0*/  IMAD.MOV.U32 R2, RZ, RZ, RZ ;  /* 0x000000ffff027224 */ /* 0x000fe400078e00ff */
[----:B------:R-:W-:Y:S01]  /*0bb0*/  @!P2 IMAD.MOV R16, RZ, RZ, -R16 ;  /* 0x000000ffff10a224 */ /* 0x000fe200078e0a10 */
[----:B------:R-:W-:Y:S01]  /*0bc0*/  @!P1 LOP3.LUT R16, RZ, R19, RZ, 0x33, !PT ;  /* 0x00000013ff109212 */ /* 0x000fe200078e33ff */
[----:B-1----:R-:W-:-:S04]  /*0bd0*/  IMAD.MOV R7, RZ, RZ, -R3 ;  /* 0x000000ffff077224 */ /* 0x002fc800078e0a03 */
[----:B------:R-:W-:Y:S02]  /*0be0*/  IMAD.SHL.U32 R204, R16, 0x40, RZ ;  /* 0x0000004010cc7824 */ /* 0x000fe400078e00ff */
[----:B------:R-:W-:-:S03]  /*0bf0*/  IMAD R7, R7, R22, RZ ;  /* 0x0000001607077224 */ /* 0x000fc600078e02ff */
[----:B------:R-:W-:Y:S01]  /*0c00*/  LOP3.LUT R5, R204, R5, RZ, 0xfc, !PT ;  /* 0x00000005cc057212 */ /* 0x000fe200078efcff */
[----:B------:R-:W-:-:S03]  /*0c10*/  IMAD.HI.U32 R4, R3, R7, R2 ;  /* 0x0000000703047227 */ /* 0x000fc600078e0002 */
[----:B------:R-:W-:Y:S02]  /*0c20*/  IABS R0, R5 ;  /* 0x0000000500007213 */ /* 0x000fe40000000000 */
[C---:B------:R-:W-:Y:S02]  /*0c30*/  LOP3.LUT R18, R5.reuse, 0x3c, RZ, 0xfc, !PT ;  /* 0x0000003c05127812 */ /* 0x040fe400078efcff */
[C---:B------:R-:W-:Y:S01]  /*0c40*/  LOP3.LUT R12, R5.reuse, 0x4, RZ, 0xfc, !PT ;  /* 0x00000004050c7812 */ /* 0x040fe200078efcff */
[----:B------:R-:W-:Y:S01]  /*0c50*/  IMAD.MOV.U32 R3, RZ, RZ, R0 ;  /* 0x000000ffff037224 */ /* 0x000fe200078e0000 */
[----:B------:R-:W-:Y:S02]  /*0c60*/  IABS R13, R18 ;  /* 0x00000012000d7213 */ /* 0x000fe40000000000 */
[----:B------:R-:W-:Y:S01]  /*0c70*/  IABS R7, R12 ;  /* 0x0000000c00077213 */ /* 0x000fe20000000000 */
[----:B------:R-:W-:Y:S01]  /*0c80*/  IMAD.HI.U32 R0, R4, R3, RZ ;  /* 0x0000000304007227 */ /* 0x000fe200078e00ff */
[----:B------:R-:W-:-:S02]  /*0c90*/  LOP3.LUT R15, R5, 0x8, RZ, 0xfc, !PT ;  /* 0x00000008050f7812 */ /* 0x000fc400078efcff */
[C---:B------:R-:W-:Y:S01]  /*0ca0*/  LOP3.LUT R17, R5.reuse, 0xc, RZ, 0xfc, !PT ;  /* 0x0000000c05117812 */ /* 0x040fe200078efcff */
[----:B------:R-:W-:Y:S01]  /*0cb0*/  IMAD.HI.U32 R2, R4, R13, RZ ;  /* 0x0000000d04027227 */ /* 0x000fe200078e00ff */
[----:B------:R-:W-:Y:S02]  /*0cc0*/  IABS R9, R15 ;  /* 0x0000000f00097213 */ /* 0x000fe40000000000 */
[----:B------:R-:W-:Y:S01]  /*0cd0*/  IABS R11, R17 ;  /* 0x00000011000b7213 */ /* 0x000fe20000000000 */
[----:B------:R-:W-:Y:S01]  /*0ce0*/  IMAD.MOV R0, RZ, RZ, -R0 ;  /* 0x000000ffff007224 */ /* 0x000fe200078e0a00 */
[C---:B------:R-:W-:Y:S01]  /*0cf0*/  LOP3.LUT R21, R5.reuse, 0x10, RZ, 0xfc, !PT ;  /* 0x0000001005157812 */ /* 0x040fe200078efcff */
[----:B------:R-:W-:Y:S01]  /*0d00*/  IMAD.MOV R8, RZ, RZ, -R2 ;  /* 0x000000ffff087224 */ /* 0x000fe200078e0a02 */
[C---:B------:R-:W-:Y:S01]  /*0d10*/  LOP3.LUT R23, R5.reuse, 0x14, RZ, 0xfc, !PT ;  /* 0x0000001405177812 */ /* 0x040fe200078efcff */
[----:B------:R-:W-:Y:S01]  /*0d20*/  IMAD R0, R22, R0, R3 ;  /* 0x0000000016007224 */ /* 0x000fe200078e0203 */
[----:B------:R-:W-:Y:S01]  /*0d30*/  IADD3 R3, R62, -0x52, RZ ;  /* 0xffffffae3e037810 */ /* 0x000fe20007ffe0ff */
[----:B------:R-:W-:Y:S01]  /*0d40*/  IMAD.HI.U32 R2, R4, R7, RZ ;  /* 0x0000000704027227 */ /* 0x000fe200078e00ff */
[----:B------:R-:W-:-:S02]  /*0d50*/  LOP3.LUT R24, R5, 0x18, RZ, 0xfc, !PT ;  /* 0x0000001805187812 */ /* 0x000fc400078efcff */
[C---:B------:R-:W-:Y:S01]  /*0d60*/  ISETP.GT.U32.AND P0, PT, R22.reuse, R0, PT ;  /* 0x000000001600720c */ /* 0x040fe20003f04070 */
[----:B------:R-:W-:Y:S01]  /*0d70*/  IMAD R8, R22, R8, R13 ;  /* 0x0000000816087224 */ /* 0x000fe200078e020d */
[----:B------:R-:W-:Y:S01]  /*0d80*/  ISETP.GE.U32.AND P3, PT, R3, 0x7fffff8f, PT ;  /* 0x7fffff8f0300780c */ /* 0x000fe20003f66070 */
[----:B------:R-:W-:Y:S01]  /*0d90*/  IMAD.MOV R2, RZ, RZ, -R2 ;  /* 0x000000ffff027224 */ /* 0x000fe200078e0a02 */
[----:B------:R-:W-:Y:S01]  /*0da0*/  IABS R13, R24 ;  /* 0x00000018000d7213 */ /* 0x000fe20000000000 */
[----:B------:R-:W-:Y:S01]  /*0db0*/  IMAD.HI.U32 R3, R4, R9, RZ ;  /* 0x0000000904037227 */ /* 0x000fe200078e00ff */
[----:B------:R-:W-:Y:S02]  /*0dc0*/  ISETP.GT.U32.AND P1, PT, R22, R8, PT ;  /* 0x000000081600720c */ /* 0x000fe40003f24070 */
[C---:B------:R-:W-:Y:S01]  /*0dd0*/  LOP3.LUT R25, R5.reuse, 0x1c, RZ, 0xfc, !PT ;  /* 0x0000001c05197812 */ /* 0x040fe200078efcff */
[----:B------:R-:W-:Y:S01]  /*0de0*/  IMAD.HI.U32 R6, R4, R11, RZ ;  /* 0x0000000b04067227 */ /* 0x000fe200078e00ff */
[----:B------:R-:W-:-:S02]  /*0df0*/  LOP3.LUT R26, R5, 0x20, RZ, 0xfc, !PT ;  /* 0x00000020051a7812 */ /* 0x000fc400078efcff */
[C---:B------:R-:W-:Y:S01]  /*0e00*/  LOP3.LUT R28, R5.reuse, 0x2c, RZ, 0xfc, !PT ;  /* 0x0000002c051c7812 */ /* 0x040fe200078efcff */
[C---:B------:R-:W-:Y:S01]  /*0e10*/  IMAD R2, R22.reuse, R2, R7 ;  /* 0x0000000216027224 */ /* 0x040fe200078e0207 */
[----:B------:R-:W-:Y:S01]  /*0e20*/  IABS R7, R21 ;  /* 0x0000001500077213 */ /* 0x000fe20000000000 */
[----:B------:R-:W-:Y:S01]  /*0e30*/  IMAD.MOV R3, RZ, RZ, -R3 ;  /* 0x000000ffff037224 */ /* 0x000fe200078e0a03 */
[----:B------:R-:W-:Y:S01]  /*0e40*/  LOP3.LUT R27, R5, 0x38, RZ, 0xfc, !PT ;  /* 0x00000038051b7812 */ /* 0x000fe200078efcff */
[----:B------:R-:W-:Y:S01]  /*0e50*/  IMAD.MOV R6, RZ, RZ, -R6 ;  /* 0x000000ffff067224 */ /* 0x000fe200078e0a06 */
[C---:B------:R-:W-:Y:S01]  /*0e60*/  ISETP.GT.U32.AND P4, PT, R22.reuse, R2, PT ;  /* 0x000000021600720c */ /* 0x040fe20003f84070 */
[C---:B------:R-:W-:Y:S01]  /*0e70*/  IMAD R3, R22.reuse, R3, R9 ;  /* 0x0000000316037224 */ /* 0x040fe200078e0209 */
[----:B------:R-:W-:Y:S01]  /*0e80*/  SEL R66, RZ, 0x4, P3 ;  /* 0x00000004ff427807 */ /* 0x000fe20001800000 */
[----:B------:R-:W-:Y:S01]  /*0e90*/  IMAD.MOV.U32 R9, RZ, RZ, R7 ;  /* 0x000000ffff097224 */ /* 0x000fe200078e0007 */
[----:B------:R-:W-:Y:S01]  /*0ea0*/  ISETP.NE.AND P3, PT, RZ, c[0x0][0x178], PT ;  /* 0x00005e00ff007a0c */ /* 0x000fe20003f65270 */
[----:B------:R-:W-:Y:S01]  /*0eb0*/  IMAD R7, R22, R6, R11 ;  /* 0x0000000616077224 */ /* 0x000fe200078e020b */
[----:B------:R-:W-:Y:S01]  /*0ec0*/  IABS R11, R23 ;  /* 0x00000017000b7213 */ /* 0x000fe20000000000 */
[--C-:B------:R-:W-:Y:S01]  /*0ed0*/  @!P0 IMAD.IADD R0, R0, 0x1, -R22.reuse ;  /* 0x0000000100008824 */ /* 0x100fe200078e0a16 */
[----:B------:R-:W-:Y:S01]  /*0ee0*/  ISETP.GT.U32.AND P0, PT, R22, R3, PT ;  /* 0x000000031600720c */ /* 0x000fe20003f04070 */
[----:B------:R-:W-:Y:S01]  /*0ef0*/  @!P1 IMAD.IADD R8, R8, 0x1, -R22 ;  /* 0x0000000108089824 */ /* 0x000fe200078e0a16 */
[----:B------:R-:W-:Y:S01]  /*0f00*/  ISETP.GT.U32.AND P5, PT, R22, R7, PT ;  /* 0x000000071600720c */ /* 0x000fe20003fa4070 */
[----:B------:R-:W-:Y:S01]  /*0f10*/  IMAD.HI.U32 R6, R4, R9, RZ ;  /* 0x0000000904067227 */ /* 0x000fe200078e00ff */
[----:B------:R-:W-:-:S02]  /*0f20*/  ISETP.GT.U32.AND P2, PT, R22, R0, PT ;  /* 0x000000001600720c */ /* 0x000fc40003f44070 */
[----:B------:R-:W-:Y:S01]  /*0f30*/  ISETP.GT.U32.AND P6, PT, R22, R8, PT ;  /* 0x000000081600720c */ /* 0x000fe20003fc4070 */
[----:B------:R-:W-:Y:S01]  /*0f40*/  IMAD.MOV R6, RZ, RZ, -R6 ;  /* 0x000000ffff067224 */ /* 0x000fe200078e0a06 */
[----:B------:R-:W-:Y:S01]  /*0f50*/  ISETP.GE.U32.AND P1, PT, R10, 0x7fffff8d, PT ;  /* 0x7fffff8d0a00780c */ /* 0x000fe20003f26070 */
[--C-:B------:R-:W-:Y:S01]  /*0f60*/  @!P4 IMAD.IADD R2, R2, 0x1, -R22.reuse ;  /* 0x000000010202c824 */ /* 0x100fe200078e0a16 */
[----:B------:R-:W-:Y:S01]  /*0f70*/  ISETP.GE.AND P4, PT, R5, RZ, PT ;  /* 0x000000ff0500720c */ /* 0x000fe20003f86270 */
[C---:B------:R-:W-:Y:S01]  /*0f80*/  IMAD R9, R22.reuse, R6, R9 ;  /* 0x0000000616097224 */ /* 0x040fe200078e0209 */
[----:B------:R-:W-:Y:S01]  /*0f90*/  SEL R68, RZ, 0x1, P1 ;  /* 0x00000001ff447807 */ /* 0x000fe20000800000 */
[--C-:B------:R-:W-:Y:S01]  /*0fa0*/  @!P0 IMAD.IADD R3, R3, 0x1, -R22.reuse ;  /* 0x0000000103038824 */ /* 0x100fe200078e0a16 */
[----:B------:R-:W-:Y:S01]  /*0fb0*/  ISETP.GT.U32.AND P0, PT, R22, R2, PT ;  /* 0x000000021600720c */ /* 0x000fe20003f04070 */
[--C-:B------:R-:W-:Y:S02]  /*0fc0*/  @!P5 IMAD.IADD R7, R7, 0x1, -R22.reuse ;  /* 0x000000010707d824 */ /* 0x100fe400078e0a16 */
[--C-:B------:R-:W-:Y:S01]  /*0fd0*/  @!P2 IMAD.IADD R0, R0, 0x1, -R22.reuse ;  /* 0x000000010000a824 */ /* 0x100fe200078e0a16 */
[----:B------:R-:W-:Y:S01]  /*0fe0*/  ISETP.GT.U32.AND P5, PT, R22, R3, PT ;  /* 0x000000031600720c */ /* 0x000fe20003fa4070 */
[----:B------:R-:W-:Y:S01]  /*0ff0*/  @!P6 IMAD.IADD R8, R8, 0x1, -R22 ;  /* 0x000000010808e824 */ /* 0x000fe200078e0a16 */
[----:B------:R-:W-:Y:S01]  /*1000*/  ISETP.GT.U32.AND P6, PT, R22, R7, PT ;  /* 0x000000071600720c */ /* 0x000fe20003fc4070 */
[----:B------:R-:W-:Y:S01]  /*1010*/  IMAD.MOV.U32 R6, RZ, RZ, R0 ;  /* 0x000000ffff067224 */ /* 0x000fe200078e0000 */
[----:B------:R-:W-:Y:S01]  /*1020*/  ISETP.GE.AND P2, PT, R12, RZ, PT ;  /* 0x000000ff0c00720c */ /* 0x000fe20003f46270 */
[----:B------:R-:W-:-:S04]  /*1030*/  IMAD.HI.U32 R0, R4, R11, RZ ;  /* 0x0000000b04007227 */ /* 0x000fc800078e00ff */
[----:B------:R-:W-:Y:S02]  /*1040*/  IMAD.MOV R0, RZ, RZ, -R0 ;  /* 0x000000ffff007224 */ /* 0x000fe400078e0a00 */
[--C-:B------:R-:W-:Y:S01]  /*1050*/  @!P0 IMAD.IADD R2, R2, 0x1, -R22.reuse ;  /* 0x0000000102028824 */ /* 0x100fe200078e0a16 */
[C---:B------:R-:W-:Y:S01]  /*1060*/  ISETP.GT.U32.AND P0, PT, R22.reuse, R9, PT ;  /* 0x000000091600720c */ /* 0x040fe20003f04070 */
[C---:B------:R-:W-:Y:S02]  /*1070*/  IMAD R11, R22.reuse, R0, R11 ;  /* 0x00000000160b7224 */ /* 0x040fe400078e020b */
[--C-:B------:R-:W-:Y:S02]  /*1080*/  @!P6 IMAD.IADD R7, R7, 0x1, -R22.reuse ;  /* 0x000000010707e824 */ /* 0x100fe400078e0a16 */
[----:B------:R-:W-:Y:S01]  /*1090*/  @!P5 IMAD.IADD R3, R3, 0x1, -R22 ;  /* 0x000000010303d824 */ /* 0x000fe200078e0a16 */
[----:B------:R-:W-:Y:S01]  /*10a0*/  ISETP.GT.U32.AND P6, PT, R22, R11, PT ;  /* 0x0000000b1600720c */ /* 0x000fe20003fc4070 */
[----:B------:R-:W-:Y:S01]  /*10b0*/  @!P4 IMAD.MOV R6, RZ, RZ, -R6 ;  /* 0x000000ffff06c224 */ /* 0x000fe200078e0a06 */
[----:B------:R-:W-:Y:S01]  /*10c0*/  ISETP.GE.AND P5, PT, R18, RZ, PT ;  /* 0x000000ff1200720c */ /* 0x000fe20003fa6270 */
[----:B------:R-:W-:Y:S01]  /*10d0*/  IMAD.HI.U32 R0, R4, R13, RZ ;  /* 0x0000000d04007227 */ /* 0x000fe200078e00ff */
[----:B------:R-:W-:-:S02]  /*10e0*/  ISETP.GE.AND P4, PT, R15, RZ, PT ;  /* 0x000000ff0f00720c */ /* 0x000fc40003f86270 */
[----:B------:R-:W-:Y:S01]  /*10f0*/  IABS R15, R25 ;  /* 0x00000019000f7213 */ /* 0x000fe20000000000 */
[----:B------:R-:W-:Y:S01]  /*1100*/  @!P0 IMAD.IADD R9, R9, 0x1, -R22 ;  /* 0x0000000109098824 */ /* 0x000fe200078e0a16 */
[----:B------:R-:W-:Y:S01]  /*1110*/  ISETP.GE.AND P0, PT, R17, RZ, PT ;  /* 0x000000ff1100720c */ /* 0x000fe20003f06270 */
[----:B------:R-:W-:Y:S01]  /*1120*/  IMAD.MOV.U32 R20, RZ, RZ, R8 ;  /* 0x000000ffff147224 */ /* 0x000fe200078e0008 */
[----:B------:R-:W-:Y:S01]  /*1130*/  IABS R17, R26 ;  /* 0x0000001a00117213 */ /* 0x000fe20000000000 */
[----:B------:R-:W-:Y:S01]  /*1140*/  IMAD.MOV R12, RZ, RZ, -R0 ;  /* 0x000000ffff0c7224 */ /* 0x000fe200078e0a00 */
[----:B------:R-:W-:Y:S01]  /*1150*/  IADD3 R18, R62, -0x53, RZ ;  /* 0xffffffad3e127810 */ /* 0x000fe20007ffe0ff */
[----:B------:R-:W-:Y:S02]  /*1160*/  @!P6 IMAD.IADD R11, R11, 0x1, -R22 ;  /* 0x000000010b0be824 */ /* 0x000fe400078e0a16 */
[----:B------:R-:W-:-:S03]  /*1170*/  IMAD.HI.U32 R0, R4, R15, RZ ;  /* 0x0000000f04007227 */ /* 0x000fc600078e00ff */
[C---:B------:R-:W-:Y:S01]  /*1180*/  ISETP.GT.U32.AND P6, PT, R22.reuse, R11, PT ;  /* 0x0000000b1600720c */ /* 0x040fe20003fc4070 */
[----:B------:R-:W-:Y:S01]  /*1190*/  @!P5 IMAD.MOV R20, RZ, RZ, -R20 ;  /* 0x000000ffff14d224 */ /* 0x000fe200078e0a14 */
[C---:B------:R-:W-:Y:S01]  /*11a0*/  ISETP.GT.U32.AND P5, PT, R22.reuse, R9, PT ;  /* 0x000000091600720c */ /* 0x040fe20003fa4070 */
[C---:B------:R-:W-:Y:S02]  /*11b0*/  IMAD R12, R22.reuse, R12, R13 ;  /* 0x0000000c160c7224 */ /* 0x040fe400078e020d */
[----:B------:R-:W-:Y:S02]  /*11c0*/  IMAD.MOV R13, RZ, RZ, -R0 ;  /* 0x000000ffff0d7224 */ /* 0x000fe400078e0a00 */
[----:B------:R-:W-:Y:S02]  /*11d0*/  IMAD.MOV.U32 R8, RZ, RZ, R2 ;  /* 0x000000ffff087224 */ /* 0x000fe400078e0002 */
[----:B------:R-:W-:Y:S02]  /*11e0*/  IMAD.MOV.U32 R10, RZ, RZ, R3 ;  /* 0x000000ffff0a7224 */ /* 0x000fe400078e0003 */
[----:B------:R-:W-:Y:S01]  /*11f0*/  @!P2 IMAD.MOV R8, RZ, RZ, -R8 ;  /* 0x000000ffff08a224 */ /* 0x000fe200078e0a08 */
[C---:B------:R-:W-:Y:S01]  /*1200*/  ISETP.GT.U32.AND P2, PT, R22.reuse, R12, PT ;  /* 0x0000000c1600720c */ /* 0x040fe20003f44070 */
[----:B------:R-:W-:Y:S01]  /*1210*/  @!P0 IMAD.MOV R7, RZ, RZ, -R7 ;  /* 0x000000ffff078224 */ /* 0x000fe200078e0a07 */
[----:B------:R-:W-:Y:S01]  /*1220*/  ISETP.GE.AND P0, PT, R21, RZ, PT ;  /* 0x000000ff1500720c */ /* 0x000fe20003f06270 */
[----:B------:R-:W-:-:S02]  /*1230*/  IMAD R3, R22, R13, R15 ;  /* 0x0000000d16037224 */ /* 0x000fc400078e020f */
[----:B------:R-:W-:-:S04]  /*1240*/  IMAD.HI.U32 R0, R4, R17, RZ ;  /* 0x0000001104007227 */ /* 0x000fc800078e00ff */
[----:B------:R-:W-:Y:S01]  /*1250*/  @!P6 IMAD.IADD R11, R11, 0x1, -R22 ;  /* 0x000000010b0be824 */ /* 0x000fe200078e0a16 */
[C---:B------:R-:W-:Y:S01]  /*1260*/  ISETP.GT.U32.AND P6, PT, R22.reuse, R3, PT ;  /* 0x000000031600720c */ /* 0x040fe20003fc4070 */
[----:B------:R-:W-:Y:S02]  /*1270*/  IMAD.MOV R13, RZ, RZ, -R0 ;  /* 0x000000ffff0d7224 */ /* 0x000fe400078e0a00 */
[----:B------:R-:W-:Y:S01]  /*1280*/  @!P5 IMAD.IADD R9, R9, 0x1, -R22 ;  /* 0x000000010909d824 */ /* 0x000fe200078e0a16 */
[----:B------:R-:W-:Y:S01]  /*1290*/  ISETP.GE.AND P5, PT, R23, RZ, PT ;  /* 0x000000ff1700720c */ /* 0x000fe20003fa6270 */
[----:B------:R-:W-:Y:S02]  /*12a0*/  IMAD R13, R22, R13, R17 ;  /* 0x0000000d160d7224 */ /* 0x000fe400078e0211 */
[----:B------:R-:W-:Y:S01]  /*12b0*/  IMAD.MOV R2, RZ, RZ, -R16 ;  /* 0x000000ffff027224 */ /* 0x000fe200078e0a10 */
[----:B------:R-:W-:Y:S01]  /*12c0*/  LOP3.LUT R16, R5, 0x24, RZ, 0xfc, !PT ;  /* 0x0000002405107812 */ /* 0x000fe200078efcff */
[----:B------:R-:W-:-:S02]  /*12d0*/  @!P2 IMAD.IADD R12, R12, 0x1, -R22 ;  /* 0x000000010c0ca824 */ /* 0x000fc400078e0a16 */
[----:B------:R-:W-:Y:S01]  /*12e0*/  @!P0 IMAD.MOV R9, RZ, RZ, -R9 ;  /* 0x000000ffff098224 */ /* 0x000fe200078e0a09 */
[C---:B------:R-:W-:Y:S01]  /*12f0*/  ISETP.GT.U32.AND P0, PT, R22.reuse, R13, PT ;  /* 0x0000000d1600720c */ /* 0x040fe20003f04070 */
[----:B------:R-:W-:Y:S01]  /*1300*/  @!P6 IMAD.IADD R3, R3, 0x1, -R22 ;  /* 0x000000010303e824 */ /* 0x000fe200078e0a16 */
[----:B------:R-:W-:Y:S01]  /*1310*/  IABS R15, R16 ;  /* 0x00000010000f7213 */ /* 0x000fe20000000000 */
[----:B------:R-:W-:Y:S01]  /*1320*/  IMAD R0, R19, R2, R14 ;  /* 0x0000000213007224 */ /* 0x000fe200078e020e */
[----:B------:R-:W-:Y:S01]  /*1330*/  ISETP.GT.U32.AND P2, PT, R22, R12, PT ;  /* 0x0000000c1600720c */ /* 0x000fe20003f44070 */
[----:B------:R-:W-:Y:S01]  /*1340*/  @!P5 IMAD.MOV R11, RZ, RZ, -R11 ;  /* 0x000000ffff0bd224 */ /* 0x000fe200078e0a0b */
[----:B------:R-:W-:Y:S01]  /*1350*/  ISETP.GE.AND P5, PT, R24, RZ, PT ;  /* 0x000000ff1800720c */ /* 0x000fe20003fa6270 */
[----:B------:R-:W-:Y:S01]  /*1360*/  IMAD.HI.U32 R2, R4, R15, RZ ;  /* 0x0000000f04027227 */ /* 0x000fe200078e00ff */
[----:B------:R-:W-:Y:S02]  /*1370*/  ISETP.GT.U32.AND P6, PT, R22, R3, PT ;  /* 0x000000031600720c */ /* 0x000fe40003fc4070 */
[----:B------:R-:W-:Y:S01]  /*1380*/  IABS R19, c[0x0][0x178] ;  /* 0x00005e0000137a13 */ /* 0x000fe20000000000 */
[----:B------:R-:W-:Y:S01]  /*1390*/  @!P4 IMAD.MOV R10, RZ, RZ, -R10 ;  /* 0x000000ffff0ac224 */ /* 0x000fe200078e0a0a */
[----:B------:R-:W-:Y:S01]  /*13a0*/  ISETP.GE.U32.AND P4, PT, R18, 0x7fffff8e, PT ;  /* 0x7fffff8e1200780c */ /* 0x000fe20003f86070 */
[----:B------:R-:W-:Y:S01]  /*13b0*/  IMAD.MOV R14, RZ, RZ, -R2 ;  /* 0x000000ffff0e7224 */ /* 0x000fe200078e0a02 */
[----:B------:R-:W-:Y:S01]  /*13c0*/  LOP3.LUT R18, R5, 0x28, RZ, 0xfc, !PT ;  /* 0x0000002805127812 */ /* 0x000fe200078efcff */
[----:B------:R-:W-:Y:S01]  /*13d0*/  @!P0 IMAD.IADD R13, R13, 0x1, -R22 ;  /* 0x000000010d0d8824 */ /* 0x000fe200078e0a16 */
[----:B------:R-:W1:Y:S01]  /*13e0*/  I2F.RP R2, R19 ;  /* 0x0000001300027306 */ /* 0x000e620000209400 */
[----:B------:R-:W-:Y:S01]  /*13f0*/  IMAD.IADD R205, R205, 0x1, R0 ;  /* 0x00000001cdcd7824 */ /* 0x000fe200078e0200 */
[----:B------:R-:W-:Y:S01]  /*1400*/  IABS R17, R18 ;  /* 0x0000001200117213 */ /* 0x000fe20000000000 */
[--C-:B------:R-:W-:Y:S01]  /*1410*/  @!P2 IMAD.IADD R12, R12, 0x1, -R22.reuse ;  /* 0x000000010c0ca824 */ /* 0x100fe200078e0a16 */
[C---:B------:R-:W-:Y:S01]  /*1420*/  ISETP.GT.U32.AND P0, PT, R22.reuse, R13, PT ;  /* 0x0000000d1600720c */ /* 0x040fe20003f04070 */
[----:B------:R-:W-:Y:S01]  /*1430*/  IMAD R0, R22, R14, R15 ;  /* 0x0000000e16007224 */ /* 0x000fe200078e020f */
[----:B------:R-:W-:Y:S01]  /*1440*/  LOP3.LUT R24, R5, 0x30, RZ, 0xfc, !PT ;  /* 0x0000003005187812 */ /* 0x000fe200078efcff */
[----:B------:R-:W-:Y:S01]  /*1450*/  @!P6 IMAD.IADD R3, R3, 0x1, -R22 ;  /* 0x000000010303e824 */ /* 0x000fe200078e0a16 */
[----:B------:R-:W-:Y:S01]  /*1460*/  ISETP.GE.AND P6, PT, R26, RZ, PT ;  /* 0x000000ff1a00720c */ /* 0x000fe20003fc6270 */
[----:B------:R-:W-:Y:S01]  /*1470*/  @!P5 IMAD.MOV R12, RZ, RZ, -R12 ;  /* 0x000000ffff0cd224 */ /* 0x000fe200078e0a0c */
[----:B------:R-:W-:Y:S01]  /*1480*/  ISETP.GT.U32.AND P5, PT, R22, R0, PT ;  /* 0x000000001600720c */ /* 0x000fe20003fa4070 */
[----:B------:R-:W-:Y:S01]  /*1490*/  IMAD.HI.U32 R15, R4, R17, RZ ;  /* 0x00000011040f7227 */ /* 0x000fe200078e00ff */
[----:B------:R-:W-:-:S02]  /*14a0*/  ISETP.GE.AND P2, PT, R25, RZ, PT ;  /* 0x000000ff1900720c */ /* 0x000fc40003f46270 */
[----:B------:R-:W-:Y:S01]  /*14b0*/  LOP3.LUT R26, R5, 0x34, RZ, 0xfc, !PT ;  /* 0x00000034051a7812 */ /* 0x000fe200078efcff */
[----:B------:R-:W-:Y:S01]  /*14c0*/  IMAD.MOV R15, RZ, RZ, -R15 ;  /* 0x000000ffff0f7224 */ /* 0x000fe200078e0a0f */
[----:B-1----:R-:W1:Y:S01]  /*14d0*/  MUFU.RCP R2, R2 ;  /* 0x0000000200027308 */ /* 0x002e620000001000 */
[----:B------:R-:W-:Y:S01]  /*14e0*/  IMAD.MOV.U32 R14, RZ, RZ, R3 ;  /* 0x000000ffff0e7224 */ /* 0x000fe200078e0003 */
[----:B------:R-:W-:Y:S01]  /*14f0*/  IABS R3, R28 ;  /* 0x0000001c00037213 */ /* 0x000fe20000000000 */
[--C-:B------:R-:W-:Y:S01]  /*1500*/  @!P0 IMAD.IADD R13, R13, 0x1, -R22.reuse ;  /* 0x000000010d0d8824 */ /* 0x100fe200078e0a16 */
[----:B------:R-:W-:Y:S01]  /*1510*/  IABS R21, R24 ;  /* 0x0000001800157213 */ /* 0x000fe20000000000 */
[----:B------:R-:W-:Y:S01]  /*1520*/  IMAD R15, R22, R15, R17 ;  /* 0x0000000f160f7224 */ /* 0x000fe200078e0211 */
[----:B------:R-:W-:Y:S01]  /*1530*/  IABS R23, R26 ;  /* 0x0000001a00177213 */ /* 0x000fe20000000000 */
[----:B------:R-:W-:Y:S01]  /*1540*/  @!P5 IMAD.IADD R0, R0, 0x1, -R22 ;  /* 0x000000010000d824 */ /* 0x000fe200078e0a16 */
[----:B------:R-:W-:Y:S01]  /*1550*/  IABS R25, R27 ;  /* 0x0000001b00197213 */ /* 0x000fe20000000000 */
[----:B------:R-:W-:Y:S01]  /*1560*/  @!P6 IMAD.MOV R13, RZ, RZ, -R13 ;  /* 0x000000ffff0de224 */ /* 0x000fe200078e0a0d */
[C---:B------:R-:W-:Y:S01]  /*1570*/  ISETP.GT.U32.AND P6, PT, R22.reuse, R15, PT ;  /* 0x0000000f1600720c */ /* 0x040fe20003fc4070 */
[----:B------:R-:W-:Y:S01]  /*1580*/  IMAD.MOV.U32 R17, RZ, RZ, R3 ;  /* 0x000000ffff117224 */ /* 0x000fe200078e0003 */
[----:B------:R-:W-:Y:S01]  /*1590*/  ISETP.GT.U32.AND P5, PT, R22, R0, PT ;  /* 0x000000001600720c */ /* 0x000fe20003fa4070 */
[----:B------:R-:W-:Y:S01]  /*15a0*/  @!P2 IMAD.MOV R14, RZ, RZ, -R14 ;  /* 0x000000ffff0ea224 */ /* 0x000fe200078e0a0e */
[----:B------:R-:W-:Y:S01]  /*15b0*/  ISETP.GE.AND P2, PT, R16, RZ, PT ;  /* 0x000000ff1000720c */ /* 0x000fe20003f46270 */
[----:B------:R-:W-:Y:S01]  /*15c0*/  IMAD.HI.U32 R3, R4, R17, RZ ;  /* 0x0000001104037227 */ /* 0x000fe200078e00ff */
[----:B-1----:R-:W-:-:S02]  /*15d0*/  IADD3 R2, R2, 0xffffffe, RZ ;  /* 0x0ffffffe02027810 */ /* 0x002fc40007ffe0ff */
[----:B------:R-:W-:Y:S01]  /*15e0*/  ISETP.GE.AND P0, PT, R18, RZ, PT ;  /* 0x000000ff1200720c */ /* 0x000fe20003f06270 */
[----:B------:R-:W-:Y:S01]  /*15f0*/  IMAD.MOV R3, RZ, RZ, -R3 ;  /* 0x000000ffff037224 */ /* 0x000fe200078e0a03 */
[----:B------:R-:W-:Y:S01]  /*1600*/  SEL R127, RZ, 0x1fffe, P4 ;  /* 0x0001fffeff7f7807 */ /* 0x000fe20002000000 */
[----:B------:R-:W-:-:S04]  /*1610*/  IMAD.HI.U32 R18, R4, R23, RZ ;  /* 0x0000001704127227 */ /* 0x000fc800078e00ff */
[----:B------:R-:W-:Y:S02]  /*1620*/  IMAD R5, R22, R3, R17 ;  /* 0x0000000316057224 */ /* 0x000fe400078e0211 */
[--C-:B------:R-:W-:Y:S01]  /*1630*/  @!P6 IMAD.IADD R15, R15, 0x1, -R22.reuse ;  /* 0x000000010f0fe824 */ /* 0x100fe200078e0a16 */
[----:B------:R-:W1:Y:S01]  /*1640*/  F2I.FTZ.U32.TRUNC.NTZ R3, R2 ;  /* 0x0000000200037305 */ /* 0x000e62000021f000 */
[----:B------:R-:W-:Y:S01]  /*1650*/  @!P5 IMAD.IADD R0, R0, 0x1, -R22 ;  /* 0x000000010000d824 */ /* 0x000fe200078e0a16 */
[----:B------:R-:W-:Y:S01]  /*1660*/  ISETP.GT.U32.AND P5, PT, R22, R5, PT ;  /* 0x000000051600720c */ /* 0x000fe20003fa4070 */
[----:B------:R-:W-:Y:S01]  /*1670*/  IMAD.HI.U32 R17, R4, R21, RZ ;  /* 0x0000001504117227 */ /* 0x000fe200078e00ff */
[----:B------:R-:W-:-:S03]  /*1680*/  ISETP.GT.U32.AND P6, PT, R22, R15, PT ;  /* 0x0000000f1600720c */ /* 0x000fc60003fc4070 */
[----:B------:R-:W-:Y:S02]  /*1690*/  IMAD.MOV R17, RZ, RZ, -R17 ;  /* 0x000000ffff117224 */ /* 0x000fe400078e0a11 */
[----:B------:R-:W-:Y:S02]  /*16a0*/  IMAD.MOV.U32 R16, RZ, RZ, R0 ;  /* 0x000000ffff107224 */ /* 0x000fe400078e0000 */
[----:B------:R-:W-:Y:S02]  /*16b0*/  IMAD R17, R22, R17, R21 ;  /* 0x0000001116117224 */ /* 0x000fe400078e0215 */
[----:B------:R-:W-:-:S04]  /*16c0*/  IMAD.HI.U32 R0, R4, R25, RZ ;  /* 0x0000001904007227 */ /* 0x000fc800078e00ff */
[--C-:B------:R-:W-:Y:S02]  /*16d0*/  @!P5 IMAD.IADD R5, R5, 0x1, -R22.reuse ;  /* 0x000000010505d824 */ /* 0x100fe400078e0a16 */
[----:B------:R-:W-:Y:S01]  /*16e0*/  @!P6 IMAD.IADD R15, R15, 0x1, -R22 ;  /* 0x000000010f0fe824 */ /* 0x000fe200078e0a16 */
[C---:B------:R-:W-:Y:S01]  /*16f0*/  ISETP.GT.U32.AND P6, PT, R22.reuse, R17, PT ;  /* 0x000000111600720c */ /* 0x040fe20003fc4070 */
[----:B------:R-:W-:Y:S01]  /*1700*/  IMAD.MOV R18, RZ, RZ, -R18 ;  /* 0x000000ffff127224 */ /* 0x000fe200078e0a12 */
[----:B------:R-:W-:Y:S01]  /*1710*/  ISETP.GT.U32.AND P5, PT, R22, R5, PT ;  /* 0x000000051600720c */ /* 0x000fe20003fa4070 */
[----:B------:R-:W-:Y:S02]  /*1720*/  IMAD.MOV R0, RZ, RZ, -R0 ;  /* 0x000000ffff007224 */ /* 0x000fe400078e0a00 */
[----:B-1----:R-:W-:Y:S02]  /*1730*/  IMAD.MOV R2, RZ, RZ, -R3 ;  /* 0x000000ffff027224 */ /* 0x002fe400078e0a03 */
[----:B------:R-:W-:Y:S01]  /*1740*/  @!P2 IMAD.MOV R16, RZ, RZ, -R16 ;  /* 0x000000ffff10a224 */ /* 0x000fe200078e0a10 */
[----:B------:R-:W-:Y:S01]  /*1750*/  ISETP.GE.AND P2, PT, R28, RZ, PT ;  /* 0x000000ff1c00720c */ /* 0x000fe20003f46270 */
[----:B------:R-:W-:-:S02]  /*1760*/  IMAD R4, R22, R18, R23 ;  /* 0x0000001216047224 */ /* 0x000fc400078e0217 */
[----:B------:R-:W-:Y:S02]  /*1770*/  IMAD R18, R22, R0, R25 ;  /* 0x0000000016127224 */ /* 0x000fe400078e0219 */
[----:B------:R-:W-:Y:S02]  /*1780*/  IMAD.MOV.U32 R0, RZ, RZ, R2 ;  /* 0x000000ffff007224 */ /* 0x000fe400078e0002 */
[----:B------:R-:W-:Y:S02]  /*1790*/  IMAD.MOV.U32 R2, RZ, RZ, RZ ;  /* 0x000000ffff027224 */ /* 0x000fe400078e00ff */
[----:B------:R-:W-:Y:S02]  /*17a0*/  IMAD R21, R0, R19, RZ ;  /* 0x0000001300157224 */ /* 0x000fe400078e02ff */
[----:B------:R-:W-:Y:S02]  /*17b0*/  IMAD R205, R205, 0x80, R224 ;  /* 0x00000080cdcd7824 */ /* 0x000fe400078e02e0 */
[----:B------:R-:W-:-:S02]  /*17c0*/  @!P6 IMAD.IADD R17, R17, 0x1, -R22 ;  /* 0x000000011111e824 */ /* 0x000fc400078e0a16 */
[----:B------:R-:W-:Y:S01]  /*17d0*/  @!P5 IMAD.IADD R5, R5, 0x1, -R22 ;  /* 0x000000010505d824 */ /* 0x000fe200078e0a16 */
[----:B------:R-:W-:Y:S01]  /*17e0*/  IABS R0, R205 ;  /* 0x000000cd00007213 */ /* 0x000fe20000000000 */
[----:B------:R-:W-:Y:S01]  /*17f0*/  IMAD.HI.U32 R2, R3, R21, R2 ;  /* 0x0000001503027227 */ /* 0x000fe200078e0002 */
[C---:B------:R-:W-:Y:S02]  /*1800*/  ISETP.GT.U32.AND P6, PT, R22.reuse, R17, PT ;  /* 0x000000111600720c */ /* 0x040fe40003fc4070 */
[----:B------:R-:W-:Y:S01]  /*1810*/  ISETP.GT.U32.AND P5, PT, R22, R18, PT ;  /* 0x000000121600720c */ /* 0x000fe20003fa4070 */
[----:B------:R-:W-:Y:S01]  /*1820*/  @!P2 IMAD.MOV R5, RZ, RZ, -R5 ;  /* 0x000000ffff05a224 */ /* 0x000fe200078e0a05 */
[----:B------:R-:W-:Y:S01]  /*1830*/  ISETP.GE.AND P2, PT, R24, RZ, PT ;  /* 0x000000ff1800720c */ /* 0x000fe20003f46270 */
[----:B------:R-:W-:Y:S01]  /*1840*/  IMAD.HI.U32 R2, R2, R0, RZ ;  /* 0x0000000002027227 */ /* 0x000fe200078e00ff */
[----:B------:R-:W-:-:S03]  /*1850*/  LOP3.LUT R3, RZ, c[0x0][0x17c], RZ, 0x33, !PT ;  /* 0x00005f00ff037a12 */ /* 0x000fc600078e33ff */
[----:B------:R-:W-:Y:S02]  /*1860*/  IMAD.MOV R2, RZ, RZ, -R2 ;  /* 0x000000ffff027224 */ /* 0x000fe400078e0a02 */
[----:B------:R-:W-:Y:S01]  /*1870*/  @!P0 IMAD.MOV R15, RZ, RZ, -R15 ;  /* 0x000000ffff0f8224 */ /* 0x000fe200078e0a0f */
[----:B------:R-:W-:Y:S01]  /*1880*/  ISETP.GT.U32.AND P0, PT, R22, R4, PT ;  /* 0x000000041600720c */ /* 0x000fe20003f04070 */
[----:B------:R-:W-:Y:S01]  /*1890*/  @!P6 IMAD.IADD R17, R17, 0x1, -R22 ;  /* 0x000000011111e824 */ /* 0x000fe200078e0a16 */
[----:B------:R-:W-:Y:S01]  /*18a0*/  ISETP.GE.AND P6, PT, R26, RZ, PT ;  /* 0x000000ff1a00720c */ /* 0x000fe20003fc6270 */
[C---:B------:R-:W-:Y:S01]  /*18b0*/  IMAD R0, R19.reuse, R2, R0 ;  /* 0x0000000213007224 */ /* 0x040fe200078e0200 */
[----:B------:R-:W-:Y:S01]  /*18c0*/  IADD3 R2, R62, -0x51, RZ ;  /* 0xffffffaf3e027810 */ /* 0x000fe20007ffe0ff */
[----:B------:R-:W-:Y:S02]  /*18d0*/  @!P2 IMAD.MOV R17, RZ, RZ, -R17 ;  /* 0x000000ffff11a224 */ /* 0x000fe400078e0a11 */
[----:B------:R-:W-:Y:S01]  /*18e0*/  @!P5 IMAD.IADD R18, R18, 0x1, -R22 ;  /* 0x000000011212d824 */ /* 0x000fe200078e0a16 */
[----:B------:R-:W-:Y:S01]  /*18f0*/  ISETP.GT.U32.AND P2, PT, R19, R0, PT ;  /* 0x000000001300720c */ /* 0x000fe20003f44070 */
[----:B------:R-:W-:-:S02]  /*1900*/  IMAD.U32 R21, RZ, RZ, UR14 ;  /* 0x0000000eff157e24 */ /* 0x000fc4000f8e00ff */
[----:B------:R-:W-:Y:S01]  /*1910*/  IMAD.U32 R23, RZ, RZ, UR4 ;  /* 0x00000004ff177e24 */ /* 0x000fe2000f8e00ff */
[----:B------:R-:W-:Y:S01]  /*1920*/  ISETP.GT.U32.AND P5, PT, R22, R18, PT ;  /* 0x000000121600720c */ /* 0x000fe20003fa4070 */
[----:B------:R-:W-:Y:S02]  /*1930*/  @!P0 IMAD.IADD R4, R4, 0x1, -R22 ;  /* 0x0000000104048824 */ /* 0x000fe400078e0a16 */
[----:B------:R-:W-:Y:S02]  /*1940*/  IMAD.U32 R25, RZ, RZ, UR4 ;  /* 0x00000004ff197e24 */ /* 0x000fe4000f8e00ff */
[----:B------:R-:W-:Y:S01]  /*1950*/  IMAD.IADD R68, R68, 0x1, R127 ;  /* 0x0000000144447824 */ /* 0x000fe200078e027f */
[----:B------:R-:W-:Y:S01]  /*1960*/  ISETP.GT.U32.AND P0, PT, R22, R4, PT ;  /* 0x000000041600720c */ /* 0x000fe20003f04070 */
[----:B------:R-:W-:Y:S02]  /*1970*/  IMAD R25, R25, 0x50, RZ ;  /* 0x0000005019197824 */ /* 0x000fe400078e02ff */
[----:B------:R-:W-:Y:S01]  /*1980*/  @!P2 IMAD.IADD R0, R0, 0x1, -R19 ;  /* 0x000000010000a824 */ /* 0x000fe200078e0a13 */
[----:B------:R-:W-:-:S03]  /*1990*/  LOP3.LUT R68, R68, 0x3, RZ, 0xc0, !PT ;  /* 0x0000000344447812 */ /* 0x000fc600078ec0ff */
[--C-:B------:R-:W-:Y:S01]  /*19a0*/  @!P5 IMAD.IADD R18, R18, 0x1, -R22.reuse ;  /* 0x000000011212d824 */ /* 0x100fe200078e0a16 */
[----:B------:R-:W-:Y:S02]  /*19b0*/  ISETP.GT.U32.AND P2, PT, R19, R0, PT ;  /* 0x000000001300720c */ /* 0x000fe40003f44070 */
[----:B------:R-:W-:Y:S02]  /*19c0*/  ISETP.GE.U32.AND P5, PT, R2, 0x7fffff90, PT ;  /* 0x7fffff900200780c */ /* 0x000fe40003fa6070 */
[----:B------:R-:W-:Y:S01]  /*19d0*/  IADD3 R2, R62, -0x1, RZ ;  /* 0xffffffff3e027810 */ /* 0x000fe20007ffe0ff */
[----:B------:R-:W-:Y:S01]  /*19e0*/  @!P0 IMAD.IADD R4, R4, 0x1, -R22 ;  /* 0x0000000104048824 */ /* 0x000fe200078e0a16 */
[----:B------:R-:W-:Y:S02]  /*19f0*/  ISETP.GE.AND P0, PT, R27, RZ, PT ;  /* 0x000000ff1b00720c */ /* 0x000fe40003f06270 */
[----:B------:R-:W-:Y:S01]  /*1a00*/  SEL R125, RZ, 0x7fff8, P5 ;  /* 0x0007fff8ff7d7807 */ /* 0x000fe20002800000 */
[----:B------:R-:W-:Y:S01]  /*1a10*/  @!P6 IMAD.MOV R4, RZ, RZ, -R4 ;  /* 0x000000ffff04e224 */ /* 0x000fe200078e0a04 */
[----:B------:R-:W-:-:S02]  /*1a20*/  ISETP.GE.U32.AND P6, PT, R2, 0x7fffffe0, PT ;  /* 0x7fffffe00200780c */ /* 0x000fc40003fc6070 */
[----:B------:R-:W-:Y:S01]  /*1a30*/  IADD3 R2, R62, -0x5, RZ ;  /* 0xfffffffb3e027810 */ /* 0x000fe20007ffe0ff */
[----:B------:R-:W-:Y:S01]  /*1a40*/  @!P2 IMAD.IADD R0, R0, 0x1, -R19 ;  /* 0x000000010000a824 */ /* 0x000fe200078e0a13 */
[----:B------:R-:W-:Y:S01]  /*1a50*/  ISETP.GE.AND P2, PT, R205, RZ, PT ;  /* 0x000000ffcd00720c */ /* 0x000fe20003f46270 */
[----:B------:R-:W-:Y:S01]  /*1a60*/  IMAD.U32 R19, RZ, RZ, UR13 ;  /* 0x0000000dff137e24 */ /* 0x000fe2000f8e00ff */
[----:B------:R-:W-:-:S03]  /*1a70*/  IADD3 R66, R68, R125, R66 ;  /* 0x0000007d44427210 */ /* 0x000fc60007ffe042 */
[----:B------:R-:W-:Y:S01]  /*1a80*/  @!P0 IMAD.MOV R18, RZ, RZ, -R18 ;  /* 0x000000ffff128224 */ /* 0x000fe200078e0a12 */
[----:B------:R-:W-:-:S04]  /*1a90*/  ISETP.NE.AND P0, PT, RZ, c[0x0][0x17c], PT ;  /* 0x00005f00ff007a0c */ /* 0x000fc80003f05270 */
[C---:B------:R-:W-:Y:S02]  /*1aa0*/  SEL R27, R3.reuse, R6, !P0 ;  /* 0x00000006031b7207 */ /* 0x040fe40004000000 */
[----:B------:R-:W-:Y:S01]  /*1ab0*/  SEL R52, R3, R8, !P0 ;  /* 0x0000000803347207 */ /* 0x000fe20004000000 */
[----:B------:R-:W-:Y:S01]  /*1ac0*/  @!P2 IMAD.MOV R0, RZ, RZ, -R0 ;  /* 0x000000ffff00a224 */ /* 0x000fe200078e0a00 */
[----:B------:R-:W-:Y:S01]  /*1ad0*/  @!P3 LOP3.LUT R0, RZ, c[0x0][0x178], RZ, 0x33, !PT ;  /* 0x00005e00ff00ba12 */ /* 0x000fe200078e33ff */
[----:B------:R-:W-:Y:S01]  /*1ae0*/  IMAD R27, R27, c[0x0][0x190], RZ ;  /* 0x000064001b1b7a24 */ /* 0x000fe200078e02ff */
[C---:B------:R-:W-:Y:S01]  /*1af0*/  SEL R53, R3.reuse, R10, !P0 ;  /* 0x0000000a03357207 */ /* 0x040fe20004000000 */
[----:B------:R-:W-:Y:S01]  /*1b00*/  IMAD R52, R52, c[0x0][0x190], RZ ;  /* 0x0000640034347a24 */ /* 0x000fe200078e02ff */
[C---:B------:R-:W-:Y:S01]  /*1b10*/  SEL R54, R3.reuse, R7, !P0 ;  /* 0x0000000703367207 */ /* 0x040fe20004000000 */
[----:B------:R-:W-:Y:S01]  /*1b20*/  IMAD R0, R0, c[0x0][0x184], RZ ;  /* 0x0000610000007a24 */ /* 0x000fe200078e02ff */
[C---:B------:R-:W-:Y:S01]  /*1b30*/  SEL R55, R3.reuse, R9, !P0 ;  /* 0x0000000903377207 */ /* 0x040fe20004000000 */
[----:B------:R-:W-:Y:S01]  /*1b40*/  IMAD.U32 R9, RZ, RZ, UR7 ;  /* 0x00000007ff097e24 */ /* 0x000fe2000f8e00ff */
[C---:B------:R-:W-:Y:S01]  /*1b50*/  SEL R56, R3.reuse, R11, !P0 ;  /* 0x0000000b03387207 */ /* 0x040fe20004000000 */
[----:B------:R-:W-:Y:S01]  /*1b60*/  IMAD.SHL.U32 R223, R0, 0x4, RZ ;  /* 0x0000000400df7824 */ /* 0x000fe200078e00ff */
[C---:B------:R-:W-:Y:S01]  /*1b70*/  SEL R57, R3.reuse, R12, !P0 ;  /* 0x0000000c03397207 */ /* 0x040fe20004000000 */
[----:B------:R-:W-:Y:S01]  /*1b80*/  IMAD.U32 R7, RZ, RZ, UR6 ;  /* 0x00000006ff077e24 */ /* 0x000fe2000f8e00ff */
[C---:B------:R-:W-:Y:S01]  /*1b90*/  SEL R61, R3.reuse, R14, !P0 ;  /* 0x0000000e033d7207 */ /* 0x040fe20004000000 */
[----:B------:R-:W-:Y:S01]  /*1ba0*/  IMAD.U32 R11, RZ, RZ, UR4 ;  /* 0x00000004ff0b7e24 */ /* 0x000fe2000f8e00ff */
[C---:B------:R-:W-:Y:S01]  /*1bb0*/  SEL R63, R3.reuse, R13, !P0 ;  /* 0x0000000d033f7207 */ /* 0x040fe20004000000 */
[----:B------:R-:W-:Y:S01]  /*1bc0*/  IMAD.U32 R13, RZ, RZ, UR9 ;  /* 0x00000009ff0d7e24 */ /* 0x000fe2000f8e00ff */
[----:B------:R-:W-:Y:S01]  /*1bd0*/  SEL R67, R3, R16, !P0 ;  /* 0x0000001003437207 */ /* 0x000fe20004000000 */
[----:B------:R-:W-:Y:S01]  /*1be0*/  IMAD R53, R53, c[0x0][0x190], RZ ;  /* 0x0000640035357a24 */ /* 0x000fe200078e02ff */
[C---:B------:R-:W-:Y:S01]  /*1bf0*/  SEL R69, R3.reuse, R15, !P0 ;  /* 0x0000000f03457207 */ /* 0x040fe20004000000 */
[----:B------:R-:W-:Y:S01]  /*1c00*/  IMAD.U32 R15, RZ, RZ, UR10 ;  /* 0x0000000aff0f7e24 */ /* 0x000fe2000f8e00ff */
[C---:B------:R-:W-:Y:S01]  /*1c10*/  SEL R71, R3.reuse, R5, !P0 ;  /* 0x0000000503477207 */ /* 0x040fe20004000000 */
[----:B------:R-:W-:Y:S01]  /*1c20*/  IMAD.U32 R5, RZ, RZ, UR4 ;  /* 0x00000004ff057e24 */ /* 0x000fe2000f8e00ff */
[C---:B------:R-:W-:Y:S01]  /*1c30*/  SEL R73, R3.reuse, R17, !P0 ;  /* 0x0000001103497207 */ /* 0x040fe20004000000 */
[----:B------:R-:W-:Y:S01]  /*1c40*/  IMAD.U32 R17, RZ, RZ, UR4 ;  /* 0x00000004ff117e24 */ /* 0x000fe2000f8e00ff */
[C---:B------:R-:W-:Y:S01]  /*1c50*/  SEL R75, R3.reuse, R4, !P0 ;  /* 0x00000004034b7207 */ /* 0x040fe20004000000 */
[----:B------:R-:W-:Y:S01]  /*1c60*/  IMAD R54, R54, c[0x0][0x190], RZ ;  /* 0x0000640036367a24 */ /* 0x000fe200078e02ff */
[----:B------:R-:W-:Y:S01]  /*1c70*/  SEL R77, R3, R18, !P0 ;  /* 0x00000012034d7207 */ /* 0x000fe20004000000 */
[----:B------:R-:W-:Y:S01]  /*1c80*/  IMAD R17, R17, 0x30, RZ ;  /* 0x0000003011117824 */ /* 0x000fe200078e02ff */
[----:B------:R-:W-:Y:S01]  /*1c90*/  SEL R79, R3, R20, !P0 ;  /* 0x00000014034f7207 */ /* 0x000fe20004000000 */
[----:B------:R-:W-:Y:S01]  /*1ca0*/  IMAD R55, R55, c[0x0][0x190], RZ ;  /* 0x0000640037377a24 */ /* 0x000fe200078e02ff */
[----:B------:R-:W-:Y:S01]  /*1cb0*/  ISETP.GE.U32.AND P0, PT, R2, 0x7fffffdc, PT ;  /* 0x7fffffdc0200780c */ /* 0x000fe20003f06070 */
[----:B------:R-:W-:Y:S01]  /*1cc0*/  IMAD R56, R56, c[0x0][0x190], RZ ;  /* 0x0000640038387a24 */ /* 0x000fe200078e02ff */
[C---:B------:R-:W-:Y:S01]  /*1cd0*/  IADD3 R2, R62.reuse, -0x9, RZ ;  /* 0xfffffff73e027810 */ /* 0x040fe20007ffe0ff */
[----:B------:R-:W-:Y:S01]  /*1ce0*/  IMAD R57, R57, c[0x0][0x190], RZ ;  /* 0x0000640039397a24 */ /* 0x000fe200078e02ff */
[----:B------:R-:W-:Y:S01]  /*1cf0*/  IADD3 R3, R62, -0x11, RZ ;  /* 0xffffffef3e037810 */ /* 0x000fe20007ffe0ff */
[----:B------:R-:W-:Y:S01]  /*1d00*/  IMAD R61, R61, c[0x0][0x190], RZ ;  /* 0x000064003d3d7a24 */ /* 0x000fe200078e02ff */
[----:B------:R-:W-:Y:S01]  /*1d10*/  ISETP.GE.U32.AND P1, PT, R2, 0x7fffffd8, PT ;  /* 0x7fffffd80200780c */ /* 0x000fe20003f26070 */
[----:B------:R-:W-:Y:S01]  /*1d20*/  IMAD R63, R63, c[0x0][0x190], RZ ;  /* 0x000064003f3f7a24 */ /* 0x000fe200078e02ff */
[----:B------:R-:W-:Y:S01]  /*1d30*/  IADD3 R2, R62, -0xd, RZ ;  /* 0xfffffff33e027810 */ /* 0x000fe20007ffe0ff */
[----:B------:R-:W-:Y:S01]  /*1d40*/  IMAD R67, R67, c[0x0][0x190], RZ ;  /* 0x0000640043437a24 */ /* 0x000fe200078e02ff */
[----:B------:R-:W-:Y:S01]  /*1d50*/  ISETP.GE.U32.AND P3, PT, R3, 0x7fffffd0, PT ;  /* 0x7fffffd00300780c */ /* 0x000fe20003f66070 */
[----:B------:R-:W-:Y:S01]  /*1d60*/  IMAD R69, R69, c[0x0][0x190], RZ ;  /* 0x0000640045457a24 */ /* 0x000fe200078e02ff */
[----:B------:R-:W-:Y:S01]  /*1d70*/  ISETP.GE.U32.AND P2, PT, R2, 0x7fffffd4, PT ;  /* 0x7fffffd40200780c */ /* 0x000fe20003f46070 */
[----:B------:R-:W-:Y:S01]  /*1d80*/  IMAD R71, R71, c[0x0][0x190], RZ ;  /* 0x0000640047477a24 */ /* 0x000fe200078e02ff */
[----:B------:R-:W-:Y:S01]  /*1d90*/  IADD3 R2, P4, R223, c[0x0][0x160], RZ ;  /* 0x00005800df027a10 */ /* 0x000fe20007f9e0ff */
[----:B------:R-:W-:-:S02]  /*1da0*/  IMAD R73, R73, c[0x0][0x190], RZ ;  /* 0x0000640049497a24 */ /* 0x000fc400078e02ff */
[----:B------:R-:W-:Y:S01]  /*1db0*/  IMAD R75, R75, c[0x0][0x190], RZ ;  /* 0x000064004b4b7a24 */ /* 0x000fe200078e02ff */
[----:B------:R-:W-:Y:S01]  /*1dc0*/  LEA.HI.X.SX32 R3, R0, c[0x0][0x164], 0x2, P4 ;  /* 0x0000590000037a11 */ /* 0x000fe200020f16ff */
[----:B------:R-:W-:Y:S01]  /*1dd0*/  IMAD R77, R77, c[0x0][0x190], RZ ;  /* 0x000064004d4d7a24 */ /* 0x000fe200078e02ff */
[C---:B------:R-:W-:Y:S01]  /*1de0*/  IADD3 R38, P4, R2.reuse, UR9, RZ ;  /* 0x0000000902267c10 */ /* 0x040fe2000ff9e0ff */
[----:B------:R-:W-:Y:S01]  /*1df0*/  IMAD R79, R79, c[0x0][0x190], RZ ;  /* 0x000064004f4f7a24 */ /* 0x000fe200078e02ff */
[----:B------:R-:W-:Y:S01]  /*1e00*/  LEA R84, P5, R85, R2, 0x3 ;  /* 0x0000000255547211 */ /* 0x000fe200078a18ff */
[----:B------:R1:W-:Y:S01]  /*1e10*/  LDGSTS.E [R221], [R2.64], !P6 ;  /* 0x0000000002dd7fae */ /* 0x0003e2000f121850 */
[-C--:B------:R-:W-:Y:S01]  /*1e20*/  LEA.HI.X.SX32 R39, R5, R3.reuse, 0x2, P4 ;  /* 0x0000000305277211 */ /* 0x080fe200020f16ff */
[----:B------:R-:W-:Y:S01]  /*1e30*/  IMAD.U32 R5, RZ, RZ, UR30 ;  /* 0x0000001eff057e24 */ /* 0x000fe2000f8e00ff */
[----:B------:R-:W-:Y:S02]  /*1e40*/  IADD3 R98, P4, R2, UR23, RZ ;  /* 0x0000001702627c10 */ /* 0x000fe4000ff9e0ff */
[-C--:B------:R-:W-:Y:S01]  /*1e50*/  LEA.HI.X.SX32 R85, R7, R3.reuse, 0x2, P5 ;  /* 0x0000000307557211 */ /* 0x080fe200028f16ff */
[----:B------:R-:W-:Y:S01]  /*1e60*/  IMAD.U32 R7, RZ, RZ, UR31 ;  /* 0x0000001fff077e24 */ /* 0x000fe2000f8e00ff */
[----:B------:R-:W-:-:S02]  /*1e70*/  LEA.HI.X.SX32 R99, R9, R3, 0x2, P4 ;  /* 0x0000000309637211 */ /* 0x000fc400020f16ff */
[C---:B------:R-:W-:Y:S02]  /*1e80*/  IADD3 R42, P4, R2.reuse, UR31, RZ ;  /* 0x0000001f022a7c10 */ /* 0x040fe4000ff9e0ff */
[----:B------:R-:W-:Y:S01]  /*1e90*/  LEA R8, P5, R11, R2, 0x4 ;  /* 0x000000020b087211 */ /* 0x000fe200078a20ff */
[----:B------:R-:W-:Y:S01]  /*1ea0*/  IMAD.U32 R11, RZ, RZ, UR32 ;  /* 0x00000020ff0b7e24 */ /* 0x000fe2000f8e00ff */
[-C--:B------:R-:W-:Y:S01]  /*1eb0*/  LEA.HI.X.SX32 R43, R15, R3.reuse, 0x2, P4 ;  /* 0x000000030f2b7211 */ /* 0x080fe200020f16ff */
[----:B------:R-:W-:Y:S01]  /*1ec0*/  IMAD.U32 R15, RZ, RZ, UR33 ;  /* 0x00000021ff0f7e24 */ /* 0x000fe2000f8e00ff */
[----:B------:R-:W-:Y:S02]  /*1ed0*/  IADD3 R96, P4, R2, UR39, RZ ;  /* 0x0000002702607c10 */ /* 0x000fe4000ff9e0ff */
[-C--:B------:R-:W-:Y:S02]  /*1ee0*/  LEA.HI.X.SX32 R9, R13, R3.reuse, 0x2, P5 ;  /* 0x000000030d097211 */ /* 0x080fe400028f16ff */
[----:B------:R-:W-:-:S02]  /*1ef0*/  LEA.HI.X.SX32 R97, R21, R3, 0x2, P4 ;  /* 0x0000000315617211 */ /* 0x000fc400020f16ff */
[-C--:B------:R-:W-:Y:S01]  /*1f00*/  IADD3 R44, P4, R45, R2.reuse, RZ ;  /* 0x000000022d2c7210 */ /* 0x080fe20007f9e0ff */
[----:B------:R2:W-:Y:S01]  /*1f10*/  LDGSTS.E [R221+0x800], [R8.64], !P0 ;  /* 0x0080000008dd7fae */ /* 0x0005e2000c121850 */
[----:B------:R-:W-:Y:S02]  /*1f20*/  IADD3 R86, P5, R2, UR35, RZ ;  /* 0x0000002302567c10 */ /* 0x000fe4000ffbe0ff */
[-C--:B------:R-:W-:Y:S01]  /*1f30*/  LEA.HI.X.SX32 R45, R33, R3.reuse, 0x2, P4 ;  /* 0x00000003212d7211 */ /* 0x080fe200020f16ff */
[----:B------:R-:W-:Y:S01]  /*1f40*/  IMAD.U32 R33, RZ, RZ, UR37 ;  /* 0x00000025ff217e24 */ /* 0x000fe2000f8e00ff */
[-C--:B------:R-:W-:Y:S01]  /*1f50*/  LEA.HI.X.SX32 R87, R19, R3.reuse, 0x2, P5 ;  /* 0x0000000313577211 */ /* 0x080fe200028f16ff */
[----:B------:R-:W-:Y:S01]  /*1f60*/  IMAD.U32 R19, RZ, RZ, UR34 ;  /* 0x00000022ff137e24 */ /* 0x000fe2000f8e00ff */
[-C--:B------:R-:W-:Y:S02]  /*1f70*/  IADD3 R104, P4, R105, R2.reuse, RZ ;  /* 0x0000000269687210 */ /* 0x080fe40007f9e0ff */
[----:B------:R-:W-:Y:S01]  /*1f80*/  LEA R12, P5, R23, R2, 0x5 ;  /* 0x00000002170c7211 */ /* 0x000fe200078a28ff */
[----:B------:R-:W-:Y:S01]  /*1f90*/  IMAD.U32 R23, RZ, RZ, UR35 ;  /* 0x00000023ff177e24 */ /* 0x000fe2000f8e00ff */
[----:B------:R-:W-:-:S02]  /*1fa0*/  LEA.HI.X.SX32 R105, R41, R3, 0x2, P4 ;  /* 0x0000000329697211 */ /* 0x000fc400020f16ff */
[-C--:B------:R-:W-:Y:S01]  /*1fb0*/  LEA.HI.X.SX32 R13, R29, R3.reuse, 0x2, P5 ;  /* 0x000000031d0d7211 */ /* 0x080fe200028f16ff */
[----:B------:R-:W-:Y:S01]  /*1fc0*/  IMAD.U32 R29, RZ, RZ, UR36 ;  /* 0x00000024ff1d7e24 */ /* 0x000fe2000f8e00ff */
[-C--:B------:R-:W-:Y:S02]  /*1fd0*/  IADD3 R46, P4, R47, R2.reuse, RZ ;  /* 0x000000022f2e7210 */ /* 0x080fe40007f9e0ff */
[-C--:B------:R-:W-:Y:S01]  /*1fe0*/  IADD3 R82, P5, R83, R2.reuse, RZ ;  /* 0x0000000253527210 */ /* 0x080fe20007fbe0ff */
[----:B------:R3:W-:Y:S01]  /*1ff0*/  LDGSTS.E [R221+0x1000], [R12.64], !P1 ;  /* 0x010000000cdd7fae */ /* 0x0007e2000c921850 */
[-C--:B------:R-:W-:Y:S02]  /*2000*/  LEA.HI.X.SX32 R47, R115, R3.reuse, 0x2, P4 ;  /* 0x00000003732f7211 */ /* 0x080fe400020f16ff */
[----:B------:R-:W-:Y:S01]  /*2010*/  LEA.HI.X.SX32 R83, R37, R3, 0x2, P5 ;  /* 0x0000000325537211 */ /* 0x000fe200028f16ff */
[----:B------:R-:W-:Y:S01]  /*2020*/  IMAD.U32 R37, RZ, RZ, UR38 ;  /* 0x00000026ff257e24 */ /* 0x000fe2000f8e00ff */
[----:B------:R-:W-:-:S02]  /*2030*/  IADD3 R100, P4, R101, R2, RZ ;  /* 0x0000000265647210 */ /* 0x000fc40007f9e0ff */
[-C--:B------:R-:W-:Y:S02]  /*2040*/  IADD3 R16, P5, R17, R2.reuse, RZ ;  /* 0x0000000211107210 */ /* 0x080fe40007fbe0ff */
[-C--:B------:R-:W-:Y:S02]  /*2050*/  LEA.HI.X.SX32 R101, R119, R3.reuse, 0x2, P4 ;  /* 0x0000000377657211 */ /* 0x080fe400020f16ff */
[-C--:B------:R-:W-:Y:S02]  /*2060*/  LEA.HI.X.SX32 R17, R113, R3.reuse, 0x2, P5 ;  /* 0x0000000371117211 */ /* 0x080fe400028f16ff */
[-C--:B------:R-:W-:Y:S02]  /*2070*/  IADD3 R48, P4, R49, R2.reuse, RZ ;  /* 0x0000000231307210 */ /* 0x080fe40007f9e0ff */
[----:B------:R-:W-:Y:S01]  /*2080*/  IADD3 R80, P5, R81, R2, RZ ;  /* 0x0000000251507210 */ /* 0x000fe20007fbe0ff */
[----:B------:R4:W-:Y:S01]  /*2090*/  LDGSTS.E [R221+0x1800], [R16.64], !P2 ;  /* 0x0180000010dd7fae */ /* 0x0009e2000d121850 */
[----:B------:R-:W-:-:S02]  /*20a0*/  LEA.HI.X.SX32 R49, R129, R3, 0x2, P4 ;  /* 0x0000000381317211 */ /* 0x000fc400020f16ff */
[-C--:B------:R-:W-:Y:S02]  /*20b0*/  LEA.HI.X.SX32 R81, R117, R3.reuse, 0x2, P5 ;  /* 0x0000000375517211 */ /* 0x080fe400028f16ff */
[-C--:B------:R-:W-:Y:S02]  /*20c0*/  IADD3 R102, P4, R103, R2.reuse, RZ ;  /* 0x0000000267667210 */ /* 0x080fe40007f9e0ff */
[-C--:B------:R-:W-:Y:S02]  /*20d0*/  LEA R20, P5, R121, R2.reuse, 0x6 ;  /* 0x0000000279147211 */ /* 0x080fe400078a30ff */
[-C--:B------:R-:W-:Y:S01]  /*20e0*/  LEA.HI.X.SX32 R103, R5, R3.reuse, 0x2, P4 ;  /* 0x0000000305677211 */ /* 0x080fe200020f16ff */
[----:B------:R-:W-:Y:S01]  /*20f0*/  IMAD.U32 R5, RZ, RZ, UR39 ;  /* 0x00000027ff057e24 */ /* 0x000fe2000f8e00ff */
[----:B------:R-:W-:Y:S02]  /*2100*/  LEA.HI.X.SX32 R21, R123, R3, 0x2, P5 ;  /* 0x000000037b157211 */ /* 0x000fe400028f16ff */
[----:B------:R-:W-:-:S02]  /*2110*/  IADD3 R50, P4, R51, R2, RZ ;  /* 0x0000000233327210 */ /* 0x000fc40007f9e0ff */
[-C--:B------:R-:W-:Y:S01]  /*2120*/  IADD3 R88, P5, R89, R2.reuse, RZ ;  /* 0x0000000259587210 */ /* 0x080fe20007fbe0ff */
[----:B------:R5:W-:Y:S01]  /*2130*/  LDGSTS.E [R221+0x2000], [R20.64], !P3 ;  /* 0x0200000014dd7fae */ /* 0x000be2000d921850 */
[-C--:B------:R-:W-:Y:S01]  /*2140*/  LEA.HI.X.SX32 R51, R11, R3.reuse, 0x2, P4 ;  /* 0x000000030b337211 */ /* 0x080fe200020f16ff */
[----:B------:R-:W-:Y:S01]  /*2150*/  IMAD.U32 R11, RZ, RZ, UR41 ;  /* 0x00000029ff0b7e24 */ /* 0x000fe2000f8e00ff */
[-C--:B------:R-:W-:Y:S02]  /*2160*/  LEA.HI.X.SX32 R89, R131, R3.reuse, 0x2, P5 ;  /* 0x0000000383597211 */ /* 0x080fe400028f16ff */
[-C--:B------:R-:W-:Y:S02]  /*2170*/  IADD3 R110, P4, R111, R2.reuse, RZ ;  /* 0x000000026f6e7210 */ /* 0x080fe40007f9e0ff */
[----:B------:R-:W-:Y:S02]  /*2180*/  IADD3 R24, P5, R25, R2, RZ ;  /* 0x0000000219187210 */ /* 0x000fe40007fbe0ff */
[----:B------:R-:W-:-:S02]  /*2190*/  LEA.HI.X.SX32 R111, R19, R3, 0x2, P4 ;  /* 0x00000003136f7211 */ /* 0x000fc400020f16ff */
[-C--:B------:R-:W-:Y:S01]  /*21a0*/  LEA.HI.X.SX32 R25, R7, R3.reuse, 0x2, P5 ;  /* 0x0000000307197211 */ /* 0x080fe200028f16ff */
[----:B------:R-:W-:Y:S01]  /*21b0*/  IMAD.U32 R7, RZ, RZ, UR40 ;  /* 0x00000028ff077e24 */ /* 0x000fe2000f8e00ff */
[-C--:B------:R-:W-:Y:S02]  /*21c0*/  IADD3 R58, P4, R59, R2.reuse, RZ ;  /* 0x000000023b3a7210 */ /* 0x080fe40007f9e0ff */
[-C--:B------:R-:W-:Y:S02]  /*21d0*/  IADD3 R90, P5, R91, R2.reuse, RZ ;  /* 0x000000025b5a7210 */ /* 0x080fe40007fbe0ff */
[-C--:B------:R-:W-:Y:S02]  /*21e0*/  LEA.HI.X.SX32 R59, R29, R3.reuse, 0x2, P4 ;  /* 0x000000031d3b7211 */ /* 0x080fe400020f16ff */
[----:B------:R-:W-:Y:S01]  /*21f0*/  LEA.HI.X.SX32 R91, R15, R3, 0x2, P5 ;  /* 0x000000030f5b7211 */ /* 0x000fe200028f16ff */
[----:B------:R-:W-:Y:S01]  /*2200*/  IMAD.U32 R15, RZ, RZ, UR42 ;  /* 0x0000002aff0f7e24 */ /* 0x000fe2000f8e00ff */
[----:B------:R-:W-:-:S02]  /*2210*/  IADD3 R108, P4, R109, R2, RZ ;  /* 0x000000026d6c7210 */ /* 0x000fc40007f9e0ff */
[-C--:B------:R-:W-:Y:S02]  /*2220*/  IADD3 R30, P5, R31, R2.reuse, RZ ;  /* 0x000000021f1e7210 */ /* 0x080fe40007fbe0ff */
[-C--:B------:R-:W-:Y:S02]  /*2230*/  LEA.HI.X.SX32 R109, R37, R3.reuse, 0x2, P4 ;  /* 0x00000003256d7211 */ /* 0x080fe400020f16ff */
[----:B------:R-:W-:Y:S02]  /*2240*/  LEA.HI.X.SX32 R31, R23, R3, 0x2, P5 ;  /* 0x00000003171f7211 */ /* 0x000fe400028f16ff */
[C---:B------:R-:W-:Y:S02]  /*2250*/  LEA R4, P4, R60.reuse, c[0x0][0x168], 0x2 ;  /* 0x00005a003c047a11 */ /* 0x040fe400078810ff */
[----:B------:R-:W-:Y:S02]  /*2260*/  IADD3 R92, P5, R93, R2, RZ ;  /* 0x000000025d5c7210 */ /* 0x000fe40007fbe0ff */
[----:B------:R-:W-:-:S02]  /*2270*/  LEA.HI.X.SX32 R26, R60, c[0x0][0x16c], 0x2, P4 ;  /* 0x00005b003c1a7a11 */ /* 0x000fc400020f16ff */
[-C--:B------:R-:W-:Y:S02]  /*2280*/  LEA.HI.X.SX32 R93, R33, R3.reuse, 0x2, P5 ;  /* 0x00000003215d7211 */ /* 0x080fe400028f16ff */
[-C--:B------:R-:W-:Y:S02]  /*2290*/  IADD3 R94, P4, R95, R2.reuse, RZ ;  /* 0x000000025f5e7210 */ /* 0x080fe40007f9e0ff */
[-C--:B------:R-:W-:Y:S02]  /*22a0*/  IADD3 R34, P5, R35, R2.reuse, RZ ;  /* 0x0000000223227210 */ /* 0x080fe40007fbe0ff */
[-C--:B------:R-:W-:Y:S02]  /*22b0*/  LEA.HI.X.SX32 R95, R11, R3.reuse, 0x2, P4 ;  /* 0x000000030b5f7211 */ /* 0x080fe400020f16ff */
[----:B------:R-:W-:Y:S02]  /*22c0*/  LEA.HI.X.SX32 R35, R5, R3, 0x2, P5 ;  /* 0x0000000305237211 */ /* 0x000fe400028f16ff */
[----:B------:R-:W-:-:S02]  /*22d0*/  IADD3 R106, P4, R107, R2, RZ ;  /* 0x000000026b6a7210 */ /* 0x000fc40007f9e0ff */
[----:B------:R-:W-:Y:S02]  /*22e0*/  IADD3 R64, P5, R65, R2, RZ ;  /* 0x0000000241407210 */ /* 0x000fe40007fbe0ff */
[-C--:B------:R-:W-:Y:S02]  /*22f0*/  LEA.HI.X.SX32 R107, R15, R3.reuse, 0x2, P4 ;  /* 0x000000030f6b7211 */ /* 0x080fe400020f16ff */
[----:B------:R-:W-:Y:S02]  /*2300*/  LEA.HI.X.SX32 R65, R7, R3, 0x2, P5 ;  /* 0x0000000307417211 */ /* 0x000fe400028f16ff */
[CC--:B------:R-:W-:Y:S02]  /*2310*/  LEA R122, P4, R27.reuse, R4.reuse, 0x2 ;  /* 0x000000041b7a7211 */ /* 0x0c0fe400078810ff */
[----:B------:R-:W-:Y:S02]  /*2320*/  LEA R32, P5, R52, R4, 0x2 ;  /* 0x0000000434207211 */ /* 0x000fe400078a10ff */
[----:B------:R-:W-:-:S02]  /*2330*/  LEA.HI.X.SX32 R123, R27, R26, 0x2, P4 ;  /* 0x0000001a1b7b7211 */ /* 0x000fc400020f16ff */
[C---:B------:R-:W-:Y:S02]  /*2340*/  LEA R120, P4, R53.reuse, R4, 0x2 ;  /* 0x0000000435787211 */ /* 0x040fe400078810ff */
[----:B------:R-:W-:Y:S02]  /*2350*/  LEA.HI.X.SX32 R33, R52, R26, 0x2, P5 ;  /* 0x0000001a34217211 */ /* 0x000fe400028f16ff */
[C---:B------:R-:W-:Y:S02]  /*2360*/  LEA R28, P5, R54.reuse, R4, 0x2 ;  /* 0x00000004361c7211 */ /* 0x040fe400078a10ff */
[----:B------:R-:W-:Y:S02]  /*2370*/  LEA.HI.X.SX32 R121, R53, R26, 0x2, P4 ;  /* 0x0000001a35797211 */ /* 0x000fe400020f16ff */
[----:B------:R-:W-:Y:S02]  /*2380*/  LEA R118, P4, R55, R4, 0x2 ;  /* 0x0000000437767211 */ /* 0x000fe400078810ff */
[----:B------:R-:W-:-:S02]  /*2390*/  LEA.HI.X.SX32 R29, R54, R26, 0x2, P5 ;  /* 0x0000001a361d7211 */ /* 0x000fc400028f16ff */
[C---:B------:R-:W-:Y:S02]  /*23a0*/  LEA R22, P5, R56.reuse, R4, 0x2 ;  /* 0x0000000438167211 */ /* 0x040fe400078a10ff */
[----:B------:R-:W-:Y:S02]  /*23b0*/  LEA.HI.X.SX32 R119, R55, R26, 0x2, P4 ;  /* 0x0000001a37777211 */ /* 0x000fe400020f16ff */
[----:B------:R-:W-:Y:S02]  /*23c0*/  LEA R116, P4, R57, R4, 0x2 ;  /* 0x0000000439747211 */ /* 0x000fe400078810ff */
[----:B------:R-:W-:Y:S02]  /*23d0*/  LEA.HI.X.SX32 R23, R56, R26, 0x2, P5 ;  /* 0x0000001a38177211 */ /* 0x000fe400028f16ff */
[----:B------:R-:W-:Y:S02]  /*23e0*/  LEA R18, P5, R61, R4, 0x2 ;  /* 0x000000043d127211 */ /* 0x000fe400078a10ff */
[----:B------:R-:W-:-:S02]  /*23f0*/  LEA.HI.X.SX32 R117, R57, R26, 0x2, P4 ;  /* 0x0000001a39757211 */ /* 0x000fc400020f16ff */
[----:B------:R-:W-:Y:S02]  /*2400*/  LEA R114, P4, R63, R4, 0x2 ;  /* 0x000000043f727211 */ /* 0x000fe400078810ff */
        /* <DEDUP_REMOVED lines=14> */
[-C--:B------:R-:W-:Y:S02]  /*24f0*/  LEA.HI.X.SX32 R37, R77, R26.reuse, 0x2, P4 ;  /* 0x0000001a4d257211 */ /* 0x080fe400020f16ff */
[----:B------:R-:W-:Y:S02]  /*2500*/  LEA.HI.X.SX32 R5, R79, R26, 0x2, P5 ;  /* 0x0000001a4f057211 */ /* 0x000fe400028f16ff */
[----:B------:R-:W-:-:S02]  /*2510*/  IADD3 R26, R62, -0x1d, RZ ;  /* 0xffffffe33e1a7810 */ /* 0x000fc40007ffe0ff */
[----:B------:R-:W-:Y:S02]  /*2520*/  ISETP.GE.U32.AND P4, PT, R70, 0x7fffffcc, PT ;  /* 0x7fffffcc4600780c */ /* 0x000fe40003f86070 */
[----:B------:R-:W-:Y:S02]  /*2530*/  ISETP.GE.U32.AND P6, PT, R26, 0x7fffffc4, PT ;  /* 0x7fffffc41a00780c */ /* 0x000fe40003fc6070 */
[----:B------:R-:W-:Y:S02]  /*2540*/  ISETP.GE.U32.AND P5, PT, R72, 0x7fffffc8, PT ;  /* 0x7fffffc84800780c */ /* 0x000fe40003fa6070 */
[C---:B------:R-:W-:Y:S02]  /*2550*/  IADD3 R26, R62.reuse, -0x2, RZ ;  /* 0xfffffffe3e1a7810 */ /* 0x040fe40007ffe0ff */
[----:B------:R-:W-:Y:S02]  /*2560*/  IADD3 R70, R62, -0x6, RZ ;  /* 0xfffffffa3e467810 */ /* 0x000fe40007ffe0ff */
[----:B------:R-:W-:-:S02]  /*2570*/  ISETP.GE.U32.AND P0, PT, R26, 0x7fffffdf, PT ;  /* 0x7fffffdf1a00780c */ /* 0x000fc40003f06070 */
[----:B------:R-:W-:Y:S01]  /*2580*/  ISETP.GE.U32.AND P1, PT, R70, 0x7fffffdb, PT ;  /* 0x7fffffdb4600780c */ /* 0x000fe20003f26070 */
[----:B------:R1:W-:Y:S01]  /*2590*/  LDGSTS.E [R221+0x2800], [R24.64], !P4 ;  /* 0x0280000018dd7fae */ /* 0x0003e2000e121850 */
[C---:B------:R-:W-:Y:S02]  /*25a0*/  IADD3 R26, R62.reuse, -0xa, RZ ;  /* 0xfffffff63e1a7810 */ /* 0x040fe40007ffe0ff */
[----:B------:R-:W-:Y:S01]  /*25b0*/  IADD3 R70, R62, -0xe, RZ ;  /* 0xfffffff23e467810 */ /* 0x000fe20007ffe0ff */
[----:B------:R1:W-:Y:S01]  /*25c0*/  LDGSTS.E [R221+0x3000], [R30.64], !P5 ;  /* 0x030000001edd7fae */ /* 0x0003e2000e921850 */
[----:B------:R-:W-:Y:S02]  /*25d0*/  ISETP.GE.U32.AND P2, PT, R26, 0x7fffffd7, PT ;  /* 0x7fffffd71a00780c */ /* 0x000fe40003f46070 */
[----:B------:R-:W-:Y:S01]  /*25e0*/  ISETP.GE.U32.AND P3, PT, R70, 0x7fffffd3, PT ;  /* 0x7fffffd34600780c */ /* 0x000fe20003f66070 */
[----:B------:R1:W-:Y:S01]  /*25f0*/  LDGSTS.E [R221+0x3800], [R34.64], !P6 ;  /* 0x0380000022dd7fae */ /* 0x0003e2000f121850 */
[----:B------:R-:W-:-:S02]  /*2600*/  IADD3 R26, R62, -0x12, RZ ;  /* 0xffffffee3e1a7810 */ /* 0x000fc40007ffe0ff */
[----:B------:R-:W-:Y:S01]  /*2610*/  IADD3 R70, R62, -0x16, RZ ;  /* 0xffffffea3e467810 */ /* 0x000fe20007ffe0ff */
[----:B------:R1:W-:Y:S01]  /*2620*/  LDGSTS.E [R220+0x200], [R38.64], !P0 ;  /* 0x0020000026dc7fae */ /* 0x0003e2000c121850 */
[----:B------:R-:W-:Y:S02]  /*2630*/  ISETP.GE.U32.AND P4, PT, R26, 0x7fffffcf, PT ;  /* 0x7fffffcf1a00780c */ /* 0x000fe40003f86070 */
[----:B------:R-:W-:Y:S01]  /*2640*/  ISETP.GE.U32.AND P5, PT, R70, 0x7fffffcb, PT ;  /* 0x7fffffcb4600780c */ /* 0x000fe20003fa6070 */
[----:B------:R1:W-:Y:S01]  /*2650*/  LDGSTS.E [R220+0xa00], [R42.64], !P1 ;  /* 0x00a000002adc7fae */ /* 0x0003e2000c921850 */
[C---:B------:R-:W-:Y:S02]  /*2660*/  IADD3 R26, R62.reuse, -0x1a, RZ ;  /* 0xffffffe63e1a7810 */ /* 0x040fe40007ffe0ff */
[----:B------:R-:W-:Y:S01]  /*2670*/  IADD3 R70, R62, -0x1e, RZ ;  /* 0xffffffe23e467810 */ /* 0x000fe20007ffe0ff */
[----:B------:R1:W-:Y:S01]  /*2680*/  LDGSTS.E [R220+0x1200], [R44.64], !P2 ;  /* 0x012000002cdc7fae */ /* 0x0003e2000d121850 */
        /* <DEDUP_REMOVED lines=60> */
[----:B------:R-:W-:Y:S02]  /*2a50*/  SEL R74, RZ, 0x1, P2 ;  /* 0x00000001ff4a7807 */ /* 0x000fe40001000000 */
[----:B------:R-:W-:Y:S02]  /*2a60*/  SEL R133, RZ, 0x1fffe, P3 ;  /* 0x0001fffeff857807 */ /* 0x000fe40001800000 */
[----:B------:R-:W-:-:S02]  /*2a70*/  ISETP.GE.U32.AND P2, PT, R26, 0x7fffffb0, PT ;  /* 0x7fffffb01a00780c */ /* 0x000fc40003f46070 */
[----:B------:R-:W-:Y:S01]  /*2a80*/  ISETP.GE.U32.AND P3, PT, R70, 0x7fffffa9, PT ;  /* 0x7fffffa94600780c */ /* 0x000fe20003f66070 */
[----:B------:R-:W-:Y:S01]  /*2a90*/  IMAD.IADD R74, R74, 0x1, R133 ;  /* 0x000000014a4a7824 */ /* 0x000fe200078e0285 */
[C---:B------:R-:W-:Y:S02]  /*2aa0*/  IADD3 R26, R62.reuse, -0x37, RZ ;  /* 0xffffffc93e1a7810 */ /* 0x040fe40007ffe0ff */
[----:B------:R-:W-:Y:S02]  /*2ab0*/  IADD3 R70, R62, -0x36, RZ ;  /* 0xffffffca3e467810 */ /* 0x000fe40007ffe0ff */
[----:B------:R-:W-:Y:S02]  /*2ac0*/  SEL R72, RZ, 0x4, P4 ;  /* 0x00000004ff487807 */ /* 0x000fe40002000000 */
[----:B------:R-:W-:Y:S02]  /*2ad0*/  SEL R131, RZ, 0x7fff8, P2 ;  /* 0x0007fff8ff837807 */ /* 0x000fe40001000000 */
[----:B------:R-:W-:-:S02]  /*2ae0*/  ISETP.GE.U32.AND P4, PT, R26, 0x7fffffaa, PT ;  /* 0x7fffffaa1a00780c */ /* 0x000fc40003f86070 */
[----:B------:R-:W-:Y:S02]  /*2af0*/  ISETP.GE.U32.AND P2, PT, R70, 0x7fffffab, PT ;  /* 0x7fffffab4600780c */ /* 0x000fe40003f46070 */
[----:B------:R-:W-:Y:S02]  /*2b00*/  IADD3 R26, R62, -0x3c, RZ ;  /* 0xffffffc43e1a7810 */ /* 0x000fe40007ffe0ff */
[----:B------:R-:W-:Y:S02]  /*2b10*/  SEL R70, RZ, 0x1, P3 ;  /* 0x00000001ff467807 */ /* 0x000fe40001800000 */
[----:B------:R-:W-:Y:S02]  /*2b20*/  ISETP.GE.U32.AND P3, PT, R76, 0x7fffffac, PT ;  /* 0x7fffffac4c00780c */ /* 0x000fe40003f66070 */
[----:B------:R-:W-:Y:S02]  /*2b30*/  IADD3 R76, R62, -0x3b, RZ ;  /* 0xffffffc53e4c7810 */ /* 0x000fe40007ffe0ff */
[----:B------:R-:W-:-:S02]  /*2b40*/  SEL R137, RZ, 0x1fffe, P4 ;  /* 0x0001fffeff897807 */ /* 0x000fc40002000000 */
[----:B------:R-:W-:Y:S02]  /*2b50*/  ISETP.GE.U32.AND P4, PT, R26, 0x7fffffa5, PT ;  /* 0x7fffffa51a00780c */ /* 0x000fe40003f86070 */
[----:B------:R-:W-:Y:S01]  /*2b60*/  SEL R26, RZ, 0x4, P2 ;  /* 0x00000004ff1a7807 */ /* 0x000fe20001000000 */
[----:B------:R-:W-:Y:S01]  /*2b70*/  IMAD.IADD R70, R70, 0x1, R137 ;  /* 0x0000000146467824 */ /* 0x000fe200078e0289 */
[----:B------:R-:W-:Y:S02]  /*2b80*/  ISETP.GE.U32.AND P2, PT, R76, 0x7fffffa6, PT ;  /* 0x7fffffa64c00780c */ /* 0x000fe40003f46070 */
[----:B------:R-:W-:Y:S02]  /*2b90*/  IADD3 R76, R62, -0x3f, RZ ;  /* 0xffffffc13e4c7810 */ /* 0x000fe40007ffe0ff */
[----:B------:R-:W-:Y:S02]  /*2ba0*/  SEL R135, RZ, 0x7fff8, P3 ;  /* 0x0007fff8ff877807 */ /* 0x000fe40001800000 */
[----:B------:R-:W-:-:S02]  /*2bb0*/  ISETP.GE.U32.AND P3, PT, R78, 0x7fffffa7, PT ;  /* 0x7fffffa74e00780c */ /* 0x000fc40003f66070 */
[----:B------:R-:W-:Y:S02]  /*2bc0*/  SEL R141, RZ, 0x1fffe, P2 ;  /* 0x0001fffeff8d7807 */ /* 0x000fe40001000000 */
[----:B------:R-:W-:Y:S02]  /*2bd0*/  SEL R78, RZ, 0x1, P4 ;  /* 0x00000001ff4e7807 */ /* 0x000fe40002000000 */
[----:B------:R-:W-:Y:S02]  /*2be0*/  ISETP.GE.U32.AND P2, PT, R76, 0x7fffffa2, PT ;  /* 0x7fffffa24c00780c */ /* 0x000fe40003f46070 */
[----:B------:R-:W-:Y:S01]  /*2bf0*/  ISETP.GE.U32.AND P4, PT, R124, 0x7fffffa8, PT ;  /* 0x7fffffa87c00780c */ /* 0x000fe20003f86070 */
[----:B------:R-:W-:Y:S01]  /*2c00*/  IMAD.IADD R78, R78, 0x1, R141 ;  /* 0x000000014e4e7824 */ /* 0x000fe200078e028d */
[C---:B------:R-:W-:Y:S02]  /*2c10*/  IADD3 R129, R62.reuse, -0x40, RZ ;  /* 0xffffffc03e817810 */ /* 0x040fe40007ffe0ff */
[----:B------:R-:W-:-:S02]  /*2c20*/  IADD3 R124, R62, -0x3d, RZ ;  /* 0xffffffc33e7c7810 */ /* 0x000fc40007ffe0ff */
[----:B------:R-:W-:Y:S02]  /*2c30*/  SEL R76, RZ, 0x4, P3 ;  /* 0x00000004ff4c7807 */ /* 0x000fe40001800000 */
[----:B------:R-:W-:Y:S02]  /*2c40*/  ISETP.GE.U32.AND P3, PT, R126, 0x7fffffa3, PT ;  /* 0x7fffffa37e00780c */ /* 0x000fe40003f66070 */
[----:B------:R-:W-:Y:S02]  /*2c50*/  IADD3 R126, R62, -0x21, RZ ;  /* 0xffffffdf3e7e7810 */ /* 0x000fe40007ffe0ff */
[----:B------:R-:W-:Y:S02]  /*2c60*/  SEL R145, RZ, 0x1fffe, P2 ;  /* 0x0001fffeff917807 */ /* 0x000fe40001000000 */
[----:B------:R-:W-:Y:S02]  /*2c70*/  SEL R139, RZ, 0x7fff8, P4 ;  /* 0x0007fff8ff8b7807 */ /* 0x000fe40002000000 */
[----:B------:R-:W-:-:S02]  /*2c80*/  ISETP.GE.U32.AND P2, PT, R129, 0x7fffffa1, PT ;  /* 0x7fffffa18100780c */ /* 0x000fc40003f46070 */
[----:B------:R-:W-:Y:S02]  /*2c90*/  ISETP.GE.U32.AND P4, PT, R124, 0x7fffffa4, PT ;  /* 0x7fffffa47c00780c */ /* 0x000fe40003f86070 */
[----:B------:R-:W-:Y:S02]  /*2ca0*/  SEL R124, RZ, 0x4, P3 ;  /* 0x00000004ff7c7807 */ /* 0x000fe40001800000 */
[----:B------:R-:W-:Y:S02]  /*2cb0*/  ISETP.GE.U32.AND P3, PT, R126, 0x7fffffc0, PT ;  /* 0x7fffffc07e00780c */ /* 0x000fe40003f66070 */
[----:B------:R-:W-:Y:S02]  /*2cc0*/  SEL R126, RZ, 0x1, P2 ;  /* 0x00000001ff7e7807 */ /* 0x000fe40001000000 */
[----:B------:R-:W-:Y:S02]  /*2cd0*/  LOP3.LUT R70, R70, 0x3, RZ, 0xc0, !PT ;  /* 0x0000000346467812 */ /* 0x000fe400078ec0ff */
[----:B------:R-:W-:Y:S01]  /*2ce0*/  LOP3.LUT R74, R74, 0x3, RZ, 0xc0, !PT ;  /* 0x000000034a4a7812 */ /* 0x000fe200078ec0ff */
[----:B------:R-:W-:Y:S01]  /*2cf0*/  IMAD.IADD R126, R126, 0x1, R145 ;  /* 0x000000017e7e7824 */ /* 0x000fe200078e0291 */
[----:B------:R-:W-:Y:S01]  /*2d00*/  IADD3 R26, R70, R135, R26 ;  /* 0x00000087461a7210 */ /* 0x000fe20007ffe01a */
[----:B------:R-:W-:Y:S01]  /*2d10*/  IMAD.U32 R135, RZ, RZ, UR18 ;  /* 0x00000012ff877e24 */ /* 0x000fe2000f8e00ff */
[----:B------:R-:W-:-:S02]  /*2d20*/  SEL R143, RZ, 0x7fff8, P4 ;  /* 0x0007fff8ff8f7807 */ /* 0x000fc40002000000 */
[----:B------:R-:W-:Y:S01]  /*2d30*/  LOP3.LUT R126, R126, 0x3, RZ, 0xc0, !PT ;  /* 0x000000037e7e7812 */ /* 0x000fe200078ec0ff */
[C---:B---3--:R-:W-:Y:S01]  /*2d40*/  IMAD.WIDE R12, R135.reuse, 0x4, R12 ;  /* 0x00000004870c7825 */ /* 0x048fe200078e020c */
[----:B------:R-:W-:Y:S02]  /*2d50*/  IADD3 R72, R74, R131, R72 ;  /* 0x000000834a487210 */ /* 0x000fe40007ffe048 */
[----:B------:R-:W-:Y:S01]  /*2d60*/  LOP3.LUT R78, R78, 0x3, RZ, 0xc0, !PT ;  /* 0x000000034e4e7812 */ /* 0x000fe200078ec0ff */
[----:B------:R-:W-:Y:S01]  /*2d70*/  IMAD.SHL.U32 R131, R26, 0x100, RZ ;  /* 0x000001001a837824 */ /* 0x000fe200078e00ff */
[----:B------:R-:W-:Y:S01]  /*2d80*/  IADD3 R124, R126, R143, R124 ;  /* 0x0000008f7e7c7210 */ /* 0x000fe20007ffe07c */
[----:B------:R-:W-:Y:S01]  /*2d90*/  IMAD.MOV.U32 R26, RZ, RZ, 0x1f ;  /* 0x0000001fff1a7424 */ /* 0x000fe200078e00ff */
[----:B------:R-:W-:Y:S01]  /*2da0*/  IADD3 R76, R78, R139, R76 ;  /* 0x0000008b4e4c7210 */ /* 0x000fe20007ffe04c */
[----:B-----5:R-:W-:Y:S01]  /*2db0*/  IMAD.WIDE R20, R135, 0x4, R20 ;  /* 0x0000000487147825 */ /* 0x020fe200078e0214 */
[----:B------:R-:W-:-:S02]  /*2dc0*/  LOP3.LUT R133, R124, 0xf, RZ, 0xc0, !PT ;  /* 0x0000000f7c857812 */ /* 0x000fc400078ec0ff */
[----:B------:R-:W-:Y:S01]  /*2dd0*/  IADD3 R26, R26, c[0x0][0x180], RZ ;  /* 0x000060001a1a7a10 */ /* 0x000fe20007ffe0ff */
[----:B-1----:R-:W-:Y:S01]  /*2de0*/  IMAD.WIDE R30, R135, 0x4, R30 ;  /* 0x00000004871e7825 */ /* 0x002fe200078e021e */
[----:B------:R-:W-:Y:S02]  /*2df0*/  LOP3.LUT R131, R131, 0xf00, RZ, 0xe2, !PT ;  /* 0x00000f0083837812 */ /* 0x000fe400078ee2ff */
[----:B------:R-:W-:Y:S01]  /*2e00*/  ISETP.GT.AND P0, PT, R26, 0x1f, PT ;  /* 0x0000001f1a00780c */ /* 0x000fe20003f04270 */
[----:B------:R-:W-:Y:S01]  /*2e10*/  IMAD R133, R76, 0x10, R133 ;  /* 0x000000104c857824 */ /* 0x000fe200078e0285 */
[----:B------:R-:W-:Y:S01]  /*2e20*/  ISETP.GE.AND P1, PT, R222, c[0x0][0x180], PT ;  /* 0x00006000de007a0c */ /* 0x000fe20003f26270 */
[----:B------:R-:W-:Y:S01]  /*2e30*/  IMAD R76, R72, 0x1000, R131 ;  /* 0x00001000484c7824 */ /* 0x000fe200078e0283 */
[----:B------:R-:W-:Y:S01]  /*2e40*/  SEL R72, RZ, 0x4, !P0 ;  /* 0x00000004ff487807 */ /* 0x000fe20004000000 */
[----:B------:R-:W-:Y:S01]  /*2e50*/  IMAD.WIDE R34, R135, 0x4, R34 ;  /* 0x0000000487227825 */ /* 0x000fe200078e0222 */
[----:B------:R-:W-:-:S02]  /*2e60*/  IADD3 R131, R62, -0x20, RZ ;  /* 0xffffffe03e837810 */ /* 0x000fc40007ffe0ff */
[----:B------:R-:W-:Y:S02]  /*2e70*/  IADD3 R70, R62, -0x29, RZ ;  /* 0xffffffd73e467810 */ /* 0x000fe40007ffe0ff */
[----:B------:R-:W-:Y:S02]  /*2e80*/  SEL R72, R72, RZ, !P1 ;  /* 0x000000ff48487207 */ /* 0x000fe40004800000 */
[----:B------:R-:W-:Y:S02]  /*2e90*/  ISETP.GE.U32.AND P6, PT, R131, 0x7fffffc1, PT ;  /* 0x7fffffc18300780c */ /* 0x000fe40003fc6070 */
[----:B------:R-:W-:Y:S02]  /*2ea0*/  ISETP.GE.U32.AND P5, PT, R70, 0x7fffffb8, PT ;  /* 0x7fffffb84600780c */ /* 0x000fe40003fa6070 */
[----:B------:R-:W-:Y:S02]  /*2eb0*/  LOP3.LUT R70, R206, 0x60, RZ, 0xc0, !PT ;  /* 0x00000060ce467812 */ /* 0x000fe400078ec0ff */
[----:B------:R-:W-:-:S02]  /*2ec0*/  ISETP.NE.U32.AND P1, PT, R72, RZ, PT ;  /* 0x000000ff4800720c */ /* 0x000fc40003f25070 */
[----:B------:R-:W-:Y:S02]  /*2ed0*/  SHF.R.U32.HI R70, RZ, 0x1, R70 ;  /* 0x00000001ff467819 */ /* 0x000fe40000011646 */
[----:B------:R-:W-:Y:S02]  /*2ee0*/  LOP3.LUT R133, R133, 0xff, RZ, 0xc0, !PT ;  /* 0x000000ff85857812 */ /* 0x000fe400078ec0ff */
[----:B------:R-:W-:Y:S01]  /*2ef0*/  LOP3.LUT R217, R221, R70, RZ, 0x3c, !PT ;  /* 0x00000046ddd97212 */ /* 0x000fe200078e3cff */
[----:B------:R1:W-:Y:S01]  /*2f00*/  LDGSTS.E [R218+0x3e00], [R106.64], !P6 ;  /* 0x03e000006ada7fae */ /* 0x0003e2000f121850 */
[----:B------:R-:W-:Y:S01]  /*2f10*/  IADD3 R70, R62, -0x22, RZ ;  /* 0xffffffde3e467810 */ /* 0x000fe20007ffe0ff */
[----:B------:R-:W-:Y:S01]  /*2f20*/  IMAD.IADD R76, R76, 0x1, R133 ;  /* 0x000000014c4c7824 */ /* 0x000fe200078e0285 */
[----:B------:R-:W-:Y:S01]  /*2f30*/  LOP3.LUT R215, R217, 0x40, RZ, 0x3c, !PT ;  /* 0x00000040d9d77812 */ /* 0x000fe200078e3cff */
[----:B------:R-:W0:Y:S01]  /*2f40*/  LDGDEPBAR ;  /* 0x00000000000079af */ /* 0x000e220000000000 */
[----:B------:R-:W-:Y:S01]  /*2f50*/  IMAD.U32 R133, RZ, RZ, UR18 ;  /* 0x00000012ff857e24 */ /* 0x000fe2000f8e00ff */
[----:B------:R-:W-:-:S02]  /*2f60*/  ISETP.GE.U32.AND P4, PT, R128, 0x7fffffbc, PT ;  /* 0x7fffffbc8000780c */ /* 0x000fc40003f86070 */
[----:B------:R3:W-:Y:S01]  /*2f70*/  LDGSTS.E [R217+0xc000], [R122.64], P1 ;  /* 0x0c0000007ad97fae */ /* 0x0007e20008921850 */
[C---:B------:R-:W-:Y:S01]  /*2f80*/  IMAD.WIDE R2, R133.reuse, 0x4, R2 ;  /* 0x0000000485027825 */ /* 0x040fe200078e0202 */
[----:B------:R-:W-:Y:S02]  /*2f90*/  IADD3 R74, R62, -0x2d, RZ ;  /* 0xffffffd33e4a7810 */ /* 0x000fe40007ffe0ff */
[----:B------:R5:W-:Y:S01]  /*2fa0*/  LDGSTS.E [R217+0xc400], [R120.64], P1 ;  /* 0x0c40000078d97fae */ /* 0x000be20008921850 */
[C---:B--2---:R-:W-:Y:S01]  /*2fb0*/  IMAD.WIDE R8, R133.reuse, 0x4, R8 ;  /* 0x0000000485087825 */ /* 0x044fe200078e0208 */
[----:B------:R-:W-:Y:S02]  /*2fc0*/  ISETP.GE.U32.AND P6, PT, R74, 0x7fffffb4, PT ;  /* 0x7fffffb44a00780c */ /* 0x000fe40003fc6070 */
[----:B------:R2:W-:Y:S01]  /*2fd0*/  LDGSTS.E [R217+0xc800], [R118.64], P1 ;  /* 0x0c80000076d97fae */ /* 0x0005e20008921850 */
[----:B----4-:R-:W-:Y:S01]  /*2fe0*/  IMAD.WIDE R16, R133, 0x4, R16 ;  /* 0x0000000485107825 */ /* 0x010fe200078e0210 */
[----:B------:R-:W-:-:S02]  /*2ff0*/  IADD3 R124, R62, -0x5a, RZ ;  /* 0xffffffa63e7c7810 */ /* 0x000fc40007ffe0ff */
[----:B------:R4:W-:Y:S01]  /*3000*/  LDGSTS.E [R217+0xcc00], [R116.64], P1 ;  /* 0x0cc0000074d97fae */ /* 0x0009e20008921850 */
[C---:B------:R-:W-:Y:S01]  /*3010*/  IMAD.WIDE R24, R133.reuse, 0x4, R24 ;  /* 0x0000000485187825 */ /* 0x040fe200078e0218 */
[C---:B------:R-:W-:Y:S02]  /*3020*/  IADD3 R126, R62.reuse, -0x59, RZ ;  /* 0xffffffa73e7e7810 */ /* 0x040fe40007ffe0ff */
[----:B------:R1:W-:Y:S01]  /*3030*/  LDGSTS.E [R217+0xd000], [R114.64], P1 ;  /* 0x0d00000072d97fae */ /* 0x0003e20008921850 */
[C---:B------:R-:W-:Y:S01]  /*3040*/  IMAD.WIDE R38, R133.reuse, 0x4, R38 ;  /* 0x0000000485267825 */ /* 0x040fe200078e0226 */
[----:B------:R-:W-:Y:S02]  /*3050*/  IADD3 R128, R62, -0x5d, RZ ;  /* 0xffffffa33e807810 */ /* 0x000fe40007ffe0ff */
[----:B------:R1:W-:Y:S01]  /*3060*/  LDGSTS.E [R217+0xd400], [R112.64], P1 ;  /* 0x0d40000070d97fae */ /* 0x0003e20008921850 */
[----:B------:R-:W-:-:S03]  /*3070*/  IMAD.WIDE R44, R133, 0x4, R44 ;  /* 0x00000004852c7825 */ /* 0x000fc600078e022c */
        /* <DEDUP_REMOVED lines=14> */
[----:B------:R1:W-:Y:S04]  /*3160*/  LDGSTS.E [R215+0xd600], [R10.64], P1 ;  /* 0x0d6000000ad77fae */ /* 0x0003e80008921850 */
[----:B------:R1:W-:Y:S04]  /*3170*/  LDGSTS.E [R215+0xda00], [R6.64], P1 ;  /* 0x0da0000006d77fae */ /* 0x0003e80008921850 */
[----:B------:R1:W-:Y:S01]  /*3180*/  LDGSTS.E [R215+0xde00], [R4.64], P1 ;  /* 0x0de0000004d77fae */ /* 0x0003e20008921850 */
[----:B------:R-:W-:Y:S02]  /*3190*/  ISETP.GE.U32.AND P1, PT, R70, 0x7fffffbf, PT ;  /* 0x7fffffbf4600780c */ /* 0x000fe40003f26070 */
[----:B------:R-:W-:Y:S01]  /*31a0*/  LOP3.LUT R70, R76, 0xffff, RZ, 0xc0, !PT ;  /* 0x0000ffff4c467812 */ /* 0x000fe200078ec0ff */
[----:B------:R-:W0:Y:S03]  /*31b0*/  LDGDEPBAR ;  /* 0x00000000000079af */ /* 0x000e260000000000 */
[--C-:B------:R-:W-:Y:S01]  /*31c0*/  SHF.R.U32.HI R72, RZ, 0xf, R70.reuse ;  /* 0x0000000fff487819 */ /* 0x100fe20000011646 */
[----:B------:R-:W-:Y:S01]  /*31d0*/  BAR.SYNC.DEFER_BLOCKING 0x0 ;  /* 0x0000000000007b1d */ /* 0x000fe20000010000 */
[----:B------:R-:W-:-:S02]  /*31e0*/  SHF.R.U32.HI R74, RZ, 0xb, R70 ;  /* 0x0000000bff4a7819 */ /* 0x000fc40000011646 */
[----:B------:R-:W-:-:S03]  /*31f0*/  SHF.R.U32.HI R68, RZ, 0x8, R70 ;  /* 0x00000008ff447819 */ /* 0x000fc60000011646 */
[----:B------:R-:W-:Y:S01]  /*3200*/  @!PT LDS RZ, [RZ] ;  /* 0x00000000fffff984 */ /* 0x000fe20000000800 */
[----:B------:R-:W-:Y:S01]  /*3210*/  @!PT LDS RZ, [RZ] ;  /* 0x00000000fffff984 */ /* 0x000fe20000000800 */
[----:B------:R-:W-:Y:S01]  /*3220*/  @!PT LDS RZ, [RZ] ;  /* 0x00000000fffff984 */ /* 0x000fe20000000800 */
[----:B------:R1:W-:Y:S01]  /*3230*/  LDGSTS.E [R221+0x4000], [R2.64], !P3 ;  /* 0x0400000002dd7fae */ /* 0x0003e2000d921850 */
[----:B------:R-:W-:Y:S02]  /*3240*/  LOP3.LUT P3, RZ, R72, 0x1, RZ, 0xc0, !PT ;  /* 0x0000000148ff7812 */ /* 0x000fe4000786c0ff */
[--C-:B------:R-:W-:Y:S01]  /*3250*/  SHF.R.U32.HI R72, RZ, 0x7, R70.reuse ;  /* 0x00000007ff487819 */ /* 0x100fe20000011646 */
[----:B------:R1:W-:Y:S01]  /*3260*/  LDGSTS.E [R221+0x4800], [R8.64], !P4 ;  /* 0x0480000008dd7fae */ /* 0x0003e2000e121850 */
[----:B------:R-:W-:Y:S02]  /*3270*/  LOP3.LUT P4, RZ, R74, 0x1, RZ, 0xc0, !PT ;  /* 0x000000014aff7812 */ /* 0x000fe4000788c0ff */
[----:B------:R-:W-:Y:S01]  /*3280*/  SHF.R.U32.HI R74, RZ, 0x3, R70 ;  /* 0x00000003ff4a7819 */ /* 0x000fe20000011646 */
[----:B------:R1:W-:Y:S01]  /*3290*/  LDGSTS.E [R221+0x5000], [R12.64], !P5 ;  /* 0x050000000cdd7fae */ /* 0x0003e2000e921850 */
[----:B------:R-:W-:Y:S02]  /*32a0*/  LOP3.LUT P5, RZ, R72, 0x1, RZ, 0xc0, !PT ;  /* 0x0000000148ff7812 */ /* 0x000fe400078ac0ff */
[----:B------:R-:W-:Y:S01]  /*32b0*/  IADD3 R72, R62, -0x26, RZ ;  /* 0xffffffda3e487810 */ /* 0x000fe20007ffe0ff */
[----:B------:R1:W-:Y:S03]  /*32c0*/  LDGSTS.E [R221+0x5800], [R16.64], !P6 ;  /* 0x0580000010dd7fae */ /* 0x0003e6000f121850 */
[----:B------:R-:W-:Y:S01]  /*32d0*/  ISETP.GE.U32.AND P6, PT, R72, 0x7fffffbb, PT ;  /* 0x7fffffbb4800780c */ /* 0x000fe20003fc6070 */
[----:B------:R1:W-:Y:S01]  /*32e0*/  LDGSTS.E [R221+0x6000], [R20.64], P3 ;  /* 0x0600000014dd7fae */ /* 0x0003e20009921850 */
[----:B------:R-:W-:-:S02]  /*32f0*/  LOP3.LUT P3, RZ, R74, 0x1, RZ, 0xc0, !PT ;  /* 0x000000014aff7812 */ /* 0x000fc4000786c0ff */
[C---:B------:R-:W-:Y:S01]  /*3300*/  IADD3 R72, R62.reuse, -0x2a, RZ ;  /* 0xffffffd63e487810 */ /* 0x040fe20007ffe0ff */
[----:B------:R1:W-:Y:S01]  /*3310*/  LDGSTS.E [R221+0x6800], [R24.64], P4 ;  /* 0x0680000018dd7fae */ /* 0x0003e2000a121850 */
[----:B------:R-:W-:Y:S02]  /*3320*/  IADD3 R74, R62, -0x23, RZ ;  /* 0xffffffdd3e4a7810 */ /* 0x000fe40007ffe0ff */
[----:B------:R-:W-:Y:S01]  /*3330*/  ISETP.GE.U32.AND P4, PT, R72, 0x7fffffb7, PT ;  /* 0x7fffffb74800780c */ /* 0x000fe20003f86070 */
[----:B------:R1:W-:Y:S01]  /*3340*/  LDGSTS.E [R221+0x7000], [R30.64], P5 ;  /* 0x070000001edd7fae */ /* 0x0003e2000a921850 */
[----:B------:R-:W-:Y:S02]  /*3350*/  IADD3 R72, R62, -0x2e, RZ ;  /* 0xffffffd23e487810 */ /* 0x000fe40007ffe0ff */
[----:B------:R-:W-:Y:S01]  /*3360*/  ISETP.GE.AND P5, PT, R222, R131, PT ;  /* 0x00000083de00720c */ /* 0x000fe20003fa6270 */
[----:B------:R-:W-:Y:S02]  /*3370*/  IMAD.U32 R131, RZ, RZ, UR18 ;  /* 0x00000012ff837e24 */ /* 0x000fe4000f8e00ff */
[----:B------:R1:W-:Y:S01]  /*3380*/  LDGSTS.E [R221+0x7800], [R34.64], P3 ;  /* 0x0780000022dd7fae */ /* 0x0003e20009921850 */
[----:B------:R-:W-:Y:S01]  /*3390*/  ISETP.GE.U32.AND P3, PT, R72, 0x7fffffb3, PT ;  /* 0x7fffffb34800780c */ /* 0x000fe20003f66070 */
[C---:B------:R-:W-:Y:S01]  /*33a0*/  IMAD.WIDE R42, R131.reuse, 0x4, R42 ;  /* 0x00000004832a7825 */ /* 0x040fe200078e022a */
[----:B------:R-:W-:Y:S01]  /*33b0*/  SHF.R.U32.HI R72, RZ, 0xa, R70 ;  /* 0x0000000aff487819 */ /* 0x000fe20000011646 */
[----:B------:R1:W-:Y:S01]  /*33c0*/  LDGSTS.E [R220+0x4200], [R38.64], !P1 ;  /* 0x0420000026dc7fae */ /* 0x0003e2000c921850 */
[----:B------:R-:W-:Y:S01]  /*33d0*/  ISETP.GE.U32.AND P1, PT, R74, 0x7fffffbe, PT ;  /* 0x7fffffbe4a00780c */ /* 0x000fe20003f26070 */
[C---:B------:R-:W-:Y:S01]  /*33e0*/  IMAD.WIDE R46, R131.reuse, 0x4, R46 ;  /* 0x00000004832e7825 */ /* 0x040fe200078e022e */
[----:B------:R-:W-:Y:S01]  /*33f0*/  SHF.R.U32.HI R74, RZ, 0xe, R70 ;  /* 0x0000000eff4a7819 */ /* 0x000fe20000011646 */
[----:B------:R1:W-:Y:S01]  /*3400*/  LDGSTS.E [R220+0x4a00], [R42.64], !P6 ;  /* 0x04a000002adc7fae */ /* 0x0003e2000f121850 */
[----:B------:R-:W-:Y:S01]  /*3410*/  SEL R76, RZ, 0x4, P5 ;  /* 0x00000004ff4c7807 */ /* 0x000fe20002800000 */
[C---:B------:R-:W-:Y:S01]  /*3420*/  IMAD.WIDE R48, R131.reuse, 0x4, R48 ;  /* 0x0000000483307825 */ /* 0x040fe200078e0230 */
[----:B------:R-:W-:Y:S01]  /*3430*/  LOP3.LUT P6, RZ, R74, 0x1, RZ, 0xc0, !PT ;  /* 0x000000014aff7812 */ /* 0x000fe200078cc0ff */
[----:B------:R1:W-:Y:S01]  /*3440*/  LDGSTS.E [R220+0x5200], [R44.64], !P4 ;  /* 0x052000002cdc7fae */ /* 0x0003e2000e121850 */
[----:B------:R-:W-:Y:S01]  /*3450*/  LOP3.LUT P4, RZ, R72, 0x1, RZ, 0xc0, !PT ;  /* 0x0000000148ff7812 */ /* 0x000fe2000788c0ff */
[C---:B------:R-:W-:Y:S01]  /*3460*/  IMAD.WIDE R58, R131.reuse, 0x4, R58 ;  /* 0x00000004833a7825 */ /* 0x040fe200078e023a */
[--C-:B------:R-:W-:Y:S01]  /*3470*/  SHF.R.U32.HI R74, RZ, 0x6, R70.reuse ;  /* 0x00000006ff4a7819 */ /* 0x100fe20000011646 */
[----:B------:R1:W-:Y:S01]  /*3480*/  LDGSTS.E [R220+0x5a00], [R46.64], !P3 ;  /* 0x05a000002edc7fae */ /* 0x0003e2000d921850 */
[----:B------:R-:W-:Y:S01]  /*3490*/  SHF.R.U32.HI R72, RZ, 0x2, R70 ;  /* 0x00000002ff487819 */ /* 0x000fe20000011646 */
[----:B------:R-:W-:Y:S01]  /*34a0*/  IMAD.WIDE R84, R131, 0x4, R84 ;  /* 0x0000000483547825 */ /* 0x000fe200078e0254 */
[----:B------:R-:W-:-:S02]  /*34b0*/  LOP3.LUT P5, RZ, R74, 0x1, RZ, 0xc0, !PT ;  /* 0x000000014aff7812 */ /* 0x000fc400078ac0ff */
[----:B------:R-:W-:Y:S01]  /*34c0*/  LOP3.LUT P3, RZ, R72, 0x1, RZ, 0xc0, !PT ;  /* 0x0000000148ff7812 */ /* 0x000fe2000786c0ff */
[C---:B------:R-:W-:Y:S01]  /*34d0*/  IMAD.WIDE R82, R131.reuse, 0x4, R82 ;  /* 0x0000000483527825 */ /* 0x040fe200078e0252 */
[C---:B------:R-:W-:Y:S01]  /*34e0*/  IADD3 R72, R62.reuse, -0x27, RZ ;  /* 0xffffffd93e487810 */ /* 0x040fe20007ffe0ff */
[----:B------:R1:W-:Y:S01]  /*34f0*/  LDGSTS.E [R220+0x6200], [R48.64], P6 ;  /* 0x0620000030dc7fae */ /* 0x0003e2000b121850 */
[----:B------:R-:W-:Y:S01]  /*3500*/  IADD3 R74, R62, -0x2b, RZ ;  /* 0xffffffd53e4a7810 */ /* 0x000fe20007ffe0ff */
[C---:B------:R-:W-:Y:S01]  /*3510*/  IMAD.WIDE R88, R131.reuse, 0x4, R88 ;  /* 0x0000000483587825 */ /* 0x040fe200078e0258 */
[----:B------:R-:W-:Y:S01]  /*3520*/  ISETP.GE.U32.AND P6, PT, R72, 0x7fffffba, PT ;  /* 0x7fffffba4800780c */ /* 0x000fe20003fc6070 */
[----:B------:R1:W-:Y:S01]  /*3530*/  LDGSTS.E [R220+0x6a00], [R50.64], P4 ;  /* 0x06a0000032dc7fae */ /* 0x0003e2000a121850 */
[----:B------:R-:W-:Y:S01]  /*3540*/  ISETP.GE.U32.AND P4, PT, R74, 0x7fffffb6, PT ;  /* 0x7fffffb64a00780c */ /* 0x000fe20003f86070 */
[C---:B------:R-:W-:Y:S01]  /*3550*/  IMAD.WIDE R92, R131.reuse, 0x4, R92 ;  /* 0x00000004835c7825 */ /* 0x040fe200078e025c */
[C---:B------:R-:W-:Y:S01]  /*3560*/  IADD3 R72, R62.reuse, -0x2f, RZ ;  /* 0xffffffd13e487810 */ /* 0x040fe20007ffe0ff */
[----:B------:R1:W-:Y:S01]  /*3570*/  LDGSTS.E [R220+0x7200], [R58.64], P5 ;  /* 0x072000003adc7fae */ /* 0x0003e2000a921850 */
[----:B------:R-:W-:Y:S01]  /*3580*/  IADD3 R74, R62, -0x24, RZ ;  /* 0xffffffdc3e4a7810 */ /* 0x000fe20007ffe0ff */
[----:B------:R-:W-:Y:S01]  /*3590*/  IMAD.WIDE R98, R131, 0x4, R98 ;  /* 0x0000000483627825 */ /* 0x000fe200078e0262 */
[----:B------:R-:W-:Y:S01]  /*35a0*/  ISETP.GE.U32.AND P5, PT, R72, 0x7fffffb2, PT ;  /* 0x7fffffb24800780c */ /* 0x000fe20003fa6070 */
[----:B------:R1:W-:Y:S01]  /*35b0*/  LDGSTS.E [R220+0x7a00], [R64.64], P3 ;  /* 0x07a0000040dc7fae */ /* 0x0003e20009921850 */
[----:B------:R-:W-:-:S02]  /*35c0*/  ISETP.GE.U32.AND P3, PT, R74, 0x7fffffbd, PT ;  /* 0x7fffffbd4a00780c */ /* 0x000fc40003f66070 */
[--C-:B------:R-:W-:Y:S01]  /*35d0*/  SHF.R.U32.HI R74, RZ, 0xd, R70.reuse ;  /* 0x0000000dff4a7819 */ /* 0x100fe20000011646 */
[----:B------:R1:W-:Y:S01]  /*35e0*/  LDGSTS.E [R219+0x4400], [R84.64], !P1 ;  /* 0x0440000054db7fae */ /* 0x0003e2000c921850 */
[--C-:B------:R-:W-:Y:S02]  /*35f0*/  SHF.R.U32.HI R72, RZ, 0x9, R70.reuse ;  /* 0x00000009ff487819 */ /* 0x100fe40000011646 */
[----:B------:R-:W-:Y:S01]  /*3600*/  LOP3.LUT P1, RZ, R74, 0x1, RZ, 0xc0, !PT ;  /* 0x000000014aff7812 */ /* 0x000fe2000782c0ff */
[----:B------:R1:W-:Y:S01]  /*3610*/  LDGSTS.E [R219+0x4c00], [R86.64], !P6 ;  /* 0x04c0000056db7fae */ /* 0x0003e2000f121850 */
[----:B------:R-:W-:Y:S02]  /*3620*/  LOP3.LUT P6, RZ, R72, 0x1, RZ, 0xc0, !PT ;  /* 0x0000000148ff7812 */ /* 0x000fe400078cc0ff */
[--C-:B------:R-:W-:Y:S01]  /*3630*/  SHF.R.U32.HI R74, RZ, 0x5, R70.reuse ;  /* 0x00000005ff4a7819 */ /* 0x100fe20000011646 */
[----:B------:R1:W-:Y:S01]  /*3640*/  LDGSTS.E [R219+0x5400], [R82.64], !P4 ;  /* 0x0540000052db7fae */ /* 0x0003e2000e121850 */
[----:B------:R-:W-:-:S02]  /*3650*/  SHF.R.U32.HI R72, RZ, 0x1, R70 ;  /* 0x00000001ff487819 */ /* 0x000fc40000011646 */
[----:B------:R-:W-:Y:S01]  /*3660*/  LOP3.LUT P4, RZ, R74, 0x1, RZ, 0xc0, !PT ;  /* 0x000000014aff7812 */ /* 0x000fe2000788c0ff */
[----:B------:R1:W-:Y:S01]  /*3670*/  LDGSTS.E [R219+0x5c00], [R80.64], !P5 ;  /* 0x05c0000050db7fae */ /* 0x0003e2000e921850 */
[----:B------:R-:W-:Y:S02]  /*3680*/  LOP3.LUT P5, RZ, R72, 0x1, RZ, 0xc0, !PT ;  /* 0x0000000148ff7812 */ /* 0x000fe400078ac0ff */
[C---:B------:R-:W-:Y:S01]  /*3690*/  IADD3 R72, R62.reuse, -0x28, RZ ;  /* 0xffffffd83e487810 */ /* 0x040fe20007ffe0ff */
[----:B------:R1:W-:Y:S01]  /*36a0*/  LDGSTS.E [R219+0x6400], [R88.64], P1 ;  /* 0x0640000058db7fae */ /* 0x0003e20008921850 */
[----:B------:R-:W-:Y:S02]  /*36b0*/  IADD3 R74, R62, -0x2c, RZ ;  /* 0xffffffd43e4a7810 */ /* 0x000fe40007ffe0ff */
[----:B------:R-:W-:Y:S01]  /*36c0*/  ISETP.GE.U32.AND P1, PT, R72, 0x7fffffb9, PT ;  /* 0x7fffffb94800780c */ /* 0x000fe20003f26070 */
[----:B------:R1:W-:Y:S01]  /*36d0*/  LDGSTS.E [R219+0x6c00], [R90.64], P6 ;  /* 0x06c000005adb7fae */ /* 0x0003e2000b121850 */
[----:B------:R-:W-:-:S02]  /*36e0*/  IADD3 R72, R62, -0x30, RZ ;  /* 0xffffffd03e487810 */ /* 0x000fc40007ffe0ff */
[----:B------:R-:W-:Y:S01]  /*36f0*/  ISETP.GE.U32.AND P6, PT, R74, 0x7fffffb5, PT ;  /* 0x7fffffb54a00780c */ /* 0x000fe20003fc6070 */
[----:B------:R1:W-:Y:S01]  /*3700*/  LDGSTS.E [R219+0x7400], [R92.64], P4 ;  /* 0x074000005cdb7fae */ /* 0x0003e2000a121850 */
[----:B------:R-:W-:Y:S02]  /*3710*/  IADD3 R74, R62, -0x58, RZ ;  /* 0xffffffa83e4a7810 */ /* 0x000fe40007ffe0ff */
[----:B------:R-:W-:Y:S01]  /*3720*/  ISETP.GE.U32.AND P4, PT, R72, 0x7fffffb1, PT ;  /* 0x7fffffb14800780c */ /* 0x000fe20003f86070 */
[----:B------:R1:W-:Y:S01]  /*3730*/  LDGSTS.E [R219+0x7c00], [R94.64], P5 ;  /* 0x07c000005edb7fae */ /* 0x0003e2000a921850 */
[----:B------:R-:W-:Y:S02]  /*3740*/  IADD3 R72, R62, -0x57, RZ ;  /* 0xffffffa93e487810 */ /* 0x000fe40007ffe0ff */
[----:B------:R-:W-:Y:S01]  /*3750*/  ISETP.GE.U32.AND P5, PT, R74, 0x7fffff89, PT ;  /* 0x7fffff894a00780c */ /* 0x000fe20003fa6070 */
[----:B------:R1:W-:Y:S01]  /*3760*/  LDGSTS.E [R218+0x4600], [R98.64], !P3 ;  /* 0x0460000062da7fae */ /* 0x0003e2000d921850 */
[----:B------:R-:W-:-:S02]  /*3770*/  ISETP.GT.AND P3, PT, R26, 0x3f, PT ;  /* 0x0000003f1a00780c */ /* 0x000fc40003f64270 */
[----:B------:R-:W-:Y:S01]  /*3780*/  IADD3 R74, R62, -0x56, RZ ;  /* 0xffffffaa3e4a7810 */ /* 0x000fe20007ffe0ff */
[----:B------:R1:W-:Y:S01]  /*3790*/  LDGSTS.E [R218+0x4e00], [R96.64], !P1 ;  /* 0x04e0000060da7fae */ /* 0x0003e2000c921850 */
[----:B------:R-:W-:Y:S02]  /*37a0*/  ISETP.GE.U32.AND P1, PT, R72, 0x7fffff8a, PT ;  /* 0x7fffff8a4800780c */ /* 0x000fe40003f26070 */
[----:B------:R-:W-:Y:S02]  /*37b0*/  IADD3 R72, R62, -0x55, RZ ;  /* 0xffffffab3e487810 */ /* 0x000fe40007ffe0ff */
[----:B------:R-:W-:Y:S02]  /*37c0*/  SEL R76, R76, RZ, P3 ;  /* 0x000000ff4c4c7207 */ /* 0x000fe40001800000 */
[----:B------:R-:W-:Y:S02]  /*37d0*/  ISETP.GE.U32.AND P3, PT, R74, 0x7fffff8b, PT ;  /* 0x7fffff8b4a00780c */ /* 0x000fe40003f66070 */
[----:B------:R-:W-:-:S02]  /*37e0*/  IADD3 R74, R62, -0x5c, RZ ;  /* 0xffffffa43e4a7810 */ /* 0x000fc40007ffe0ff */
[----:B------:R-:W-:Y:S02]  /*37f0*/  SEL R78, RZ, 0x1, P5 ;  /* 0x00000001ff4e7807 */ /* 0x000fe40002800000 */
[----:B------:R-:W-:Y:S02]  /*3800*/  ISETP.GE.U32.AND P5, PT, R72, 0x7fffff8c, PT ;  /* 0x7fffff8c4800780c */ /* 0x000fe40003fa6070 */
[----:B------:R-:W-:Y:S02]  /*3810*/  IADD3 R72, R62, -0x5b, RZ ;  /* 0xffffffa53e487810 */ /* 0x000fe40007ffe0ff */
[----:B------:R-:W-:Y:S02]  /*3820*/  SEL R133, RZ, 0x1fffe, P1 ;  /* 0x0001fffeff857807 */ /* 0x000fe40000800000 */
[----:B------:R-:W-:Y:S02]  /*3830*/  ISETP.GE.U32.AND P1, PT, R74, 0x7fffff85, PT ;  /* 0x7fffff854a00780c */ /* 0x000fe40003f26070 */
[----:B------:R-:W-:Y:S01]  /*3840*/  SEL R74, RZ, 0x4, P3 ;  /* 0x00000004ff4a7807 */ /* 0x000fe20001800000 */
[----:B------:R-:W-:Y:S01]  /*3850*/  IMAD.IADD R78, R78, 0x1, R133 ;  /* 0x000000014e4e7824 */ /* 0x000fe200078e0285 */
[----:B------:R-:W-:Y:S01]  /*3860*/  SEL R131, RZ, 0x7fff8, P5 ;  /* 0x0007fff8ff837807 */ /* 0x000fe20002800000 */
[----:B------:R-:W-:Y:S01]  /*3870*/  IMAD.U32 R133, RZ, RZ, UR8 ;  /* 0x00000008ff857e24 */ /* 0x000fe2000f8e00ff */
[----:B------:R-:W-:-:S02]  /*3880*/  ISETP.GE.U32.AND P3, PT, R72, 0x7fffff86, PT ;  /* 0x7fffff864800780c */ /* 0x000fc40003f66070 */
[----:B------:R-:W-:Y:S01]  /*3890*/  ISETP.GE.U32.AND P5, PT, R124, 0x7fffff87, PT ;  /* 0x7fffff877c00780c */ /* 0x000fe20003fa6070 */
[C---:B-1----:R-:W-:Y:S01]  /*38a0*/  IMAD.WIDE R112, R133.reuse, 0x4, R112 ;  /* 0x0000000485707825 */ /* 0x042fe200078e0270 */
[----:B------:R-:W-:Y:S02]  /*38b0*/  IADD3 R72, R62, -0x5f, RZ ;  /* 0xffffffa13e487810 */ /* 0x000fe40007ffe0ff */
[----:B------:R-:W-:Y:S01]  /*38c0*/  SEL R124, RZ, 0x1, P1 ;  /* 0x00000001ff7c7807 */ /* 0x000fe20000800000 */
[C---:B------:R-:W-:Y:S01]  /*38d0*/  IMAD.WIDE R36, R133.reuse, 0x4, R36 ;  /* 0x0000000485247825 */ /* 0x040fe200078e0224 */
[----:B------:R-:W-:Y:S02]  /*38e0*/  ISETP.GE.U32.AND P1, PT, R126, 0x7fffff88, PT ;  /* 0x7fffff887e00780c */ /* 0x000fe40003f26070 */
[----:B------:R-:W-:Y:S01]  /*38f0*/  IADD3 R126, R62, -0x5e, RZ ;  /* 0xffffffa23e7e7810 */ /* 0x000fe20007ffe0ff */
[----:B------:R-:W-:Y:S01]  /*3900*/  IMAD.WIDE R4, R133, 0x4, R4 ;  /* 0x0000000485047825 */ /* 0x000fe200078e0204 */
        /* <DEDUP_REMOVED lines=8> */
[----:B------:R-:W-:Y:S02]  /*3990*/  IADD3 R128, R62, -0x43, RZ ;  /* 0xffffffbd3e807810 */ /* 0x000fe40007ffe0ff */
[----:B------:R-:W-:Y:S02]  /*39a0*/  SEL R141, RZ, 0x1fffe, P3 ;  /* 0x0001fffeff8d7807 */ /* 0x000fe40001800000 */
[----:B------:R-:W-:Y:S02]  /*39b0*/  ISETP.GE.U32.AND P3, PT, R126, 0x7fffff9d, PT ;  /* 0x7fffff9d7e00780c */ /* 0x000fe40003f66070 */
[----:B------:R-:W-:Y:S02]  /*39c0*/  SEL R126, RZ, 0x4, P5 ;  /* 0x00000004ff7e7807 */ /* 0x000fe40002800000 */
[----:B------:R-:W-:Y:S02]  /*39d0*/  ISETP.GE.U32.AND P5, PT, R128, 0x7fffff9e, PT ;  /* 0x7fffff9e8000780c */ /* 0x000fe40003fa6070 */
[----:B------:R-:W-:-:S02]  /*39e0*/  SEL R139, RZ, 0x7fff8, P1 ;  /* 0x0007fff8ff8b7807 */ /* 0x000fc40000800000 */
        /* <DEDUP_REMOVED lines=9> */
[----:B------:R-:W-:Y:S02]  /*3a80*/  SEL R143, RZ, 0x7fff8, P3 ;  /* 0x0007fff8ff8f7807 */ /* 0x000fe40001800000 */
[----:B------:R-:W-:Y:S02]  /*3a90*/  ISETP.GE.U32.AND P1, PT, R132, 0x7fffff9a, PT ;  /* 0x7fffff9a8400780c */ /* 0x000fe40003f26070 */
        /* <DEDUP_REMOVED lines=9> */
[----:B------:R-:W-:-:S02]  /*3b30*/  ISETP.GE.U32.AND P3, PT, R136, 0x7fffff96, PT ;  /* 0x7fffff968800780c */ /* 0x000fc40003f66070 */
[----:B------:R-:W-:Y:S02]  /*3b40*/  SEL R147, RZ, 0x7fff8, P5 ;  /* 0x0007fff8ff937807 */ /* 0x000fe40002800000 */
[----:B------:R-:W-:Y:S02]  /*3b50*/  ISETP.GE.U32.AND P5, PT, R138, 0x7fffff97, PT ;  /* 0x7fffff978a00780c */ /* 0x000fe40003fa6070 */
[----:B------:R-:W-:Y:S02]  /*3b60*/  IADD3 R136, R62, -0x50, RZ ;  /* 0xffffffb03e887810 */ /* 0x000fe40007ffe0ff */
[----:B------:R-:W-:Y:S02]  /*3b70*/  SEL R138, RZ, 0x1, P1 ;  /* 0x00000001ff8a7807 */ /* 0x000fe40000800000 */
[----:B------:R-:W-:Y:S02]  /*3b80*/  ISETP.GE.U32.AND P1, PT, R140, 0x7fffff98, PT ;  /* 0x7fffff988c00780c */ /* 0x000fe40003f26070 */
[----:B------:R-:W-:-:S02]  /*3b90*/  IADD3 R140, R62, -0x4f, RZ ;  /* 0xffffffb13e8c7810 */ /* 0x000fc40007ffe0ff */
[----:B------:R-:W-:Y:S02]  /*3ba0*/  SEL R153, RZ, 0x1fffe, P3 ;  /* 0x0001fffeff997807 */ /* 0x000fe40001800000 */
[----:B------:R-:W-:Y:S02]  /*3bb0*/  ISETP.GE.U32.AND P3, PT, R136, 0x7fffff91, PT ;  /* 0x7fffff918800780c */ /* 0x000fe40003f66070 */
[----:B------:R-:W-:Y:S01]  /*3bc0*/  SEL R136, RZ, 0x4, P5 ;  /* 0x00000004ff887807 */ /* 0x000fe20002800000 */
[----:B------:R-:W-:Y:S01]  /*3bd0*/  IMAD.IADD R138, R138, 0x1, R153 ;  /* 0x000000018a8a7824 */ /* 0x000fe200078e0299 */
[----:B------:R-:W-:Y:S02]  /*3be0*/  SEL R151, RZ, 0x7fff8, P1 ;  /* 0x0007fff8ff977807 */ /* 0x000fe40000800000 */
[----:B------:R-:W-:Y:S02]  /*3bf0*/  ISETP.GE.U32.AND P5, PT, R140, 0x7fffff92, PT ;  /* 0x7fffff928c00780c */ /* 0x000fe40003fa6070 */
[----:B------:R-:W-:-:S02]  /*3c00*/  ISETP.GE.U32.AND P1, PT, R142, 0x7fffff93, PT ;  /* 0x7fffff938e00780c */ /* 0x000fc40003f26070 */
[----:B------:R-:W-:Y:S02]  /*3c10*/  IADD3 R62, R62, -0x4d, RZ ;  /* 0xffffffb33e3e7810 */ /* 0x000fe40007ffe0ff */
[----:B------:R-:W-:Y:S02]  /*3c20*/  SEL R142, RZ, 0x1, P3 ;  /* 0x00000001ff8e7807 */ /* 0x000fe40001800000 */
[----:B------:R-:W-:Y:S02]  /*3c30*/  ISETP.GE.U32.AND P3, PT, R213, 0x7fffff81, PT ;  /* 0x7fffff81d500780c */ /* 0x000fe40003f66070 */
[----:B------:R-:W-:Y:S02]  /*3c40*/  SEL R155, RZ, 0x1fffe, P5 ;  /* 0x0001fffeff9b7807 */ /* 0x000fe40002800000 */
[----:B------:R-:W-:Y:S02]  /*3c50*/  ISETP.GE.U32.AND P5, PT, R62, 0x7fffff94, PT ;  /* 0x7fffff943e00780c */ /* 0x000fe40003fa6070 */
[----:B------:R-:W-:Y:S01]  /*3c60*/  SEL R62, RZ, 0x1, P3 ;  /* 0x00000001ff3e7807 */ /* 0x000fe20001800000 */
[----:B------:R-:W-:Y:S01]  /*3c70*/  IMAD.IADD R142, R142, 0x1, R155 ;  /* 0x000000018e8e7824 */ /* 0x000fe200078e029b */
[----:B------:R-:W-:-:S02]  /*3c80*/  LOP3.LUT R124, R124, 0x3, RZ, 0xc0, !PT ;  /* 0x000000037c7c7812 */ /* 0x000fc400078ec0ff */
[----:B------:R-:W-:Y:S01]  /*3c90*/  LOP3.LUT R78, R78, 0x3, RZ, 0xc0, !PT ;  /* 0x000000034e4e7812 */ /* 0x000fe200078ec0ff */
[----:B------:R-:W-:Y:S01]  /*3ca0*/  IMAD.IADD R62, R62, 0x1, R141 ;  /* 0x000000013e3e7824 */ /* 0x000fe200078e028d */
[----:B------:R-:W-:Y:S02]  /*3cb0*/  IADD3 R72, R124, R135, R72 ;  /* 0x000000877c487210 */ /* 0x000fe40007ffe048 */
[----:B------:R-:W-:Y:S02]  /*3cc0*/  SEL R140, RZ, 0x4, P1 ;  /* 0x00000004ff8c7807 */ /* 0x000fe40000800000 */
[----:B------:R-:W-:Y:S02]  /*3cd0*/  LOP3.LUT R62, R62, 0x3, RZ, 0xc0, !PT ;  /* 0x000000033e3e7812 */ /* 0x000fe400078ec0ff */
[----:B------:R-:W-:Y:S02]  /*3ce0*/  SEL R127, RZ, 0x7fff8, P5 ;  /* 0x0007fff8ff7f7807 */ /* 0x000fe40002800000 */
[----:B------:R-:W-:-:S02]  /*3cf0*/  IADD3 R62, R62, R139, R126 ;  /* 0x0000008b3e3e7210 */ /* 0x000fc40007ffe07e */
[----:B------:R-:W-:Y:S02]  /*3d00*/  LOP3.LUT R134, R134, 0x3, RZ, 0xc0, !PT ;  /* 0x0000000386867812 */ /* 0x000fe400078ec0ff */
[----:B------:R-:W-:Y:S02]  /*3d10*/  LOP3.LUT R125, R62, 0xf, RZ, 0xc0, !PT ;  /* 0x0000000f3e7d7812 */ /* 0x000fe400078ec0ff */
[----:B------:R-:W-:Y:S02]  /*3d20*/  LOP3.LUT R142, R142, 0x3, RZ, 0xc0, !PT ;  /* 0x000000038e8e7812 */ /* 0x000fe400078ec0ff */
[----:B------:R-:W-:Y:S01]  /*3d30*/  IADD3 R74, R78, R131, R74 ;  /* 0x000000834e4a7210 */ /* 0x000fe20007ffe04a */
[----:B------:R-:W-:Y:S01]  /*3d40*/  IMAD R72, R72, 0x10, R125 ;  /* 0x0000001048487824 */ /* 0x000fe200078e027d */
[----:B------:R-:W-:Y:S01]  /*3d50*/  LOP3.LUT R138, R138, 0x3, RZ, 0xc0, !PT ;  /* 0x000000038a8a7812 */ /* 0x000fe200078ec0ff */
[----:B------:R-:W-:Y:S01]  /*3d60*/  IMAD.U32 R125, RZ, RZ, UR18 ;  /* 0x00000012ff7d7e24 */ /* 0x000fe2000f8e00ff */
[----:B------:R-:W-:Y:S01]  /*3d70*/  IADD3 R132, R134, R147, R132 ;  /* 0x0000009386847210 */ /* 0x000fe20007ffe084 */
[----:B------:R-:W-:Y:S01]  /*3d80*/  IMAD.SHL.U32 R74, R74, 0x100, RZ ;  /* 0x000001004a4a7824 */ /* 0x000fe200078e00ff */
[----:B------:R-:W-:Y:S01]  /*3d90*/  IADD3 R127, R142, R127, R140 ;  /* 0x0000007f8e7f7210 */ /* 0x000fe20007ffe08c */
[----:B------:R-:W-:Y:S01]  /*3da0*/  IMAD.WIDE R104, R125, 0x4, R104 ;  /* 0x000000047d687825 */ /* 0x000fe200078e0268 */
[----:B------:R-:W-:-:S02]  /*3db0*/  SHF.R.U32.HI R62, RZ, 0xc, R70 ;  /* 0x0000000cff3e7819 */ /* 0x000fc40000011646 */
[----:B------:R-:W-:Y:S01]  /*3dc0*/  IADD3 R136, R138, R151, R136 ;  /* 0x000000978a887210 */ /* 0x000fe20007ffe088 */
[----:B------:R-:W-:Y:S01]  /*3dd0*/  IMAD.SHL.U32 R132, R132, 0x100, RZ ;  /* 0x0000010084847824 */ /* 0x000fe200078e00ff */
[----:B------:R-:W-:Y:S01]  /*3de0*/  LOP3.LUT R127, R127, 0xf, RZ, 0xc0, !PT ;  /* 0x0000000f7f7f7812 */ /* 0x000fe200078ec0ff */
[----:B------:R1:W-:Y:S01]  /*3df0*/  LDGSTS.E [R218+0x5600], [R104.64], !P6 ;  /* 0x0560000068da7fae */ /* 0x0003e2000f121850 */
[----:B------:R-:W-:Y:S01]  /*3e00*/  LOP3.LUT R130, R130, 0x3, RZ, 0xc0, !PT ;  /* 0x0000000382827812 */ /* 0x000fe200078ec0ff */
[----:B------:R-:W-:Y:S01]  /*3e10*/  IMAD.U32 R131, RZ, RZ, UR8 ;  /* 0x00000008ff837e24 */ /* 0x000fe2000f8e00ff */
[----:B------:R-:W-:Y:S01]  /*3e20*/  LOP3.LUT P6, RZ, R62, 0x1, RZ, 0xc0, !PT ;  /* 0x000000013eff7812 */ /* 0x000fe200078cc0ff */
[----:B------:R-:W-:Y:S01]  /*3e30*/  IMAD R136, R136, 0x10, R127 ;  /* 0x0000001088887824 */ /* 0x000fe200078e027f */
[----:B------:R-:W-:Y:S01]  /*3e40*/  LOP3.LUT R125, R74, 0xf00, RZ, 0xe2, !PT ;  /* 0x00000f004a7d7812 */ /* 0x000fe200078ee2ff */
[----:B------:R-:W-:Y:S01]  /*3e50*/  IMAD.WIDE R114, R131, 0x4, R114 ;  /* 0x0000000483727825 */ /* 0x000fe200078e0272 */
[----:B------:R-:W-:-:S02]  /*3e60*/  ISETP.GE.AND P1, PT, R222, R129, PT ;  /* 0x00000081de00720c */ /* 0x000fc40003f26270 */
[----:B------:R-:W-:Y:S01]  /*3e70*/  IADD3 R128, R130, R143, R128 ;  /* 0x0000008f82807210 */ /* 0x000fe20007ffe080 */
[----:B------:R-:W-:Y:S01]  /*3e80*/  IMAD.U32 R129, RZ, RZ, UR18 ;  /* 0x00000012ff817e24 */ /* 0x000fe2000f8e00ff */
[----:B------:R-:W-:Y:S01]  /*3e90*/  LOP3.LUT R127, R132, 0xf00, RZ, 0xe2, !PT ;  /* 0x00000f00847f7812 */ /* 0x000fe200078ee2ff */
[----:B------:R-:W-:Y:S01]  /*3ea0*/  IMAD R66, R66, 0x1000, R125 ;  /* 0x0000100042427824 */ /* 0x000fe200078e027d */
[----:B------:R-:W-:Y:S01]  /*3eb0*/  LOP3.LUT R125, R72, 0xff, RZ, 0xc0, !PT ;  /* 0x000000ff487d7812 */ /* 0x000fe200078ec0ff */
[C---:B------:R-:W-:Y:S01]  /*3ec0*/  IMAD.WIDE R100, R129.reuse, 0x4, R100 ;  /* 0x0000000481647825 */ /* 0x040fe200078e0264 */
[----:B------:R-:W-:Y:S02]  /*3ed0*/  LOP3.LUT R136, R136, 0xff, RZ, 0xc0, !PT ;  /* 0x000000ff88887812 */ /* 0x000fe400078ec0ff */
[----:B------:R-:W-:Y:S01]  /*3ee0*/  SHF.R.U32.HI R70, RZ, 0x4, R70 ;  /* 0x00000004ff467819 */ /* 0x000fe20000011646 */
[----:B------:R-:W-:Y:S01]  /*3ef0*/  IMAD R127, R128, 0x1000, R127 ;  /* 0x00001000807f7824 */ /* 0x000fe200078e027f */
[----:B------:R1:W-:Y:S01]  /*3f00*/  LDGSTS.E [R218+0x5e00], [R100.64], !P4 ;  /* 0x05e0000064da7fae */ /* 0x0003e2000e121850 */
[----:B------:R-:W-:Y:S01]  /*3f10*/  IMAD.WIDE R102, R129, 0x4, R102 ;  /* 0x0000000481667825 */ /* 0x000fe200078e0266 */
[----:B------:R-:W-:-:S02]  /*3f20*/  SEL R72, RZ, 0x4, P1 ;  /* 0x00000004ff487807 */ /* 0x000fc40000800000 */
[----:B------:R-:W-:Y:S01]  /*3f30*/  LOP3.LUT P1, RZ, R68, 0x1, RZ, 0xc0, !PT ;  /* 0x0000000144ff7812 */ /* 0x000fe2000782c0ff */
[----:B------:R-:W-:Y:S01]  /*3f40*/  IMAD.IADD R62, R66, 0x1, R125 ;  /* 0x00000001423e7824 */ /* 0x000fe200078e027d */
[----:B------:R1:W-:Y:S01]  /*3f50*/  LDGSTS.E [R218+0x6600], [R102.64], P6 ;  /* 0x0660000066da7fae */ /* 0x0003e2000b121850 */
[----:B------:R-:W-:Y:S01]  /*3f60*/  IMAD.IADD R127, R127, 0x1, R136 ;  /* 0x000000017f7f7824 */ /* 0x000fe200078e0288 */
[----:B------:R-:W-:Y:S01]  /*3f70*/  LOP3.LUT P6, RZ, R70, 0x1, RZ, 0xc0, !PT ;  /* 0x0000000146ff7812 */ /* 0x000fe200078cc0ff */
[----:B------:R-:W-:Y:S01]  /*3f80*/  IMAD.U32 R125, RZ, RZ, UR18 ;  /* 0x00000012ff7d7e24 */ /* 0x000fe2000f8e00ff */
[----:B------:R-:W-:Y:S01]  /*3f90*/  ISETP.NE.U32.AND P5, PT, R76, RZ, PT ;  /* 0x000000ff4c00720c */ /* 0x000fe20003fa5070 */
[----:B------:R-:W-:Y:S01]  /*3fa0*/  IMAD.U32 R129, RZ, RZ, UR8 ;  /* 0x00000008ff817e24 */ /* 0x000fe2000f8e00ff */
[----:B------:R-:W-:Y:S01]  /*3fb0*/  PRMT R62, R62, 0x5410, R127 ;  /* 0x000054103e3e7816 */ /* 0x000fe2000000007f */
[----:B------:R-:W-:Y:S01]  /*3fc0*/  IMAD.U32 R127, RZ, RZ, UR18 ;  /* 0x00000012ff7f7e24 */ /* 0x000fe2000f8e00ff */
[----:B------:R-:W-:Y:S01]  /*3fd0*/  ISETP.GT.AND P4, PT, R26, 0x5f, PT ;  /* 0x0000005f1a00780c */ /* 0x000fe20003f84270 */
[----:B------:R-:W-:Y:S01]  /*3fe0*/  IMAD.WIDE R110, R125, 0x4, R110 ;  /* 0x000000047d6e7825 */ /* 0x000fe200078e026e */
[----:B------:R-:W-:-:S02]  /*3ff0*/  SHF.R.U64 R66, R62, 0x1f, RZ ;  /* 0x0000001f3e427819 */ /* 0x000fc400000012ff */
[----:B------:R-:W-:Y:S01]  /*4000*/  SHF.R.U64 R68, R62, 0x1b, RZ ;  /* 0x0000001b3e447819 */ /* 0x000fe200000012ff */
[----:B------:R-:W-:Y:S01]  /*4010*/  IMAD.WIDE R108, R125, 0x4, R108 ;  /* 0x000000047d6c7825 */ /* 0x000fe200078e026c */
[----:B------:R1:W-:Y:S01]  /*4020*/  LDGSTS.E [R218+0x6e00], [R110.64], P1 ;  /* 0x06e000006eda7fae */ /* 0x0003e20008921850 */
[----:B------:R-:W-:Y:S02]  /*4030*/  LOP3.LUT P1, RZ, R66, 0x1, RZ, 0xc0, !PT ;  /* 0x0000000142ff7812 */ /* 0x000fe4000782c0ff */
[----:B------:R-:W-:Y:S01]  /*4040*/  IMAD.U32 R125, RZ, RZ, UR8 ;  /* 0x00000008ff7d7e24 */ /* 0x000fe2000f8e00ff */
[----:B------:R1:W-:Y:S01]  /*4050*/  LDGSTS.E [R218+0x7600], [R108.64], P6 ;  /* 0x076000006cda7fae */ /* 0x0003e2000b121850 */
[----:B------:R-:W-:Y:S01]  /*4060*/  IMAD.WIDE R106, R127, 0x4, R106 ;  /* 0x000000047f6a7825 */ /* 0x000fe200078e026a */
[----:B------:R-:W-:Y:S02]  /*4070*/  SHF.R.U64 R66, R62, 0x17, RZ ;  /* 0x000000173e427819 */ /* 0x000fe400000012ff */
[----:B------:R-:W-:Y:S01]  /*4080*/  LOP3.LUT P6, RZ, R68, 0x1, RZ, 0xc0, !PT ;  /* 0x0000000144ff7812 */ /* 0x000fe200078cc0ff */
[----:B------:R-:W-:Y:S01]  /*4090*/  IMAD.U32 R127, RZ, RZ, UR8 ;  /* 0x00000008ff7f7e24 */ /* 0x000fe2000f8e00ff */
[----:B------:R1:W-:Y:S01]  /*40a0*/  LDGSTS.E [R218+0x7e00], [R106.64], !P2 ;  /* 0x07e000006ada7fae */ /* 0x0003e2000d121850 */
[----:B---3--:R-:W-:Y:S01]  /*40b0*/  IMAD.WIDE R122, R125, 0x4, R122 ;  /* 0x000000047d7a7825 */ /* 0x008fe200078e027a */
[----:B------:R-:W-:-:S02]  /*40c0*/  LOP3.LUT P2, RZ, R66, 0x1, RZ, 0xc0, !PT ;  /* 0x0000000142ff7812 */ /* 0x000fc4000784c0ff */
[----:B------:R-:W0:Y:S01]  /*40d0*/  LDGDEPBAR ;  /* 0x00000000000079af */ /* 0x000e220000000000 */
[----:B-----5:R-:W-:Y:S01]  /*40e0*/  IMAD.WIDE R120, R125, 0x4, R120 ;  /* 0x000000047d787825 */ /* 0x020fe200078e0278 */
[C---:B------:R-:W-:Y:S02]  /*40f0*/  SHF.R.U64 R66, R62.reuse, 0x13, RZ ;  /* 0x000000133e427819 */ /* 0x040fe400000012ff */
[----:B------:R3:W-:Y:S01]  /*4100*/  LDGSTS.E [R217+0xe000], [R122.64], P5 ;  /* 0x0e0000007ad97fae */ /* 0x0007e2000a921850 */
[----:B--2---:R-:W-:Y:S01]  /*4110*/  IMAD.WIDE R118, R127, 0x4, R118 ;  /* 0x000000047f767825 */ /* 0x004fe200078e0276 */
[----:B------:R-:W-:Y:S02]  /*4120*/  SHF.R.U64 R68, R62, 0xf, RZ ;  /* 0x0000000f3e447819 */ /* 0x000fe400000012ff */
[----:B------:R2:W-:Y:S01]  /*4130*/  LDGSTS.E [R217+0xe400], [R120.64], P5 ;  /* 0x0e40000078d97fae */ /* 0x0005e2000a921850 */
[----:B----4-:R-:W-:Y:S01]  /*4140*/  IMAD.WIDE R116, R129, 0x4, R116 ;  /* 0x0000000481747825 */ /* 0x010fe200078e0274 */
[----:B------:R-:W-:-:S02]  /*4150*/  SEL R72, R72, RZ, P4 ;  /* 0x000000ff48487207 */ /* 0x000fc40002000000 */
[----:B------:R4:W-:Y:S01]  /*4160*/  LDGSTS.E [R217+0xe800], [R118.64], P5 ;  /* 0x0e80000076d97fae */ /* 0x0009e2000a921850 */
[----:B------:R-:W-:Y:S01]  /*4170*/  IMAD.WIDE R40, R131, 0x4, R40 ;  /* 0x0000000483287825 */ /* 0x000fe200078e0228 */
[----:B------:R-:W-:Y:S02]  /*4180*/  ISETP.NE.U32.AND P4, PT, R72, RZ, PT ;  /* 0x000000ff4800720c */ /* 0x000fe40003f85070 */
        /* <DEDUP_REMOVED lines=15> */
[----:B------:R-:W-:Y:S02]  /*4280*/  IMAD.U32 R125, RZ, RZ, UR18 ;  /* 0x00000012ff7d7e24 */ /* 0x000fe4000f8e00ff */
[----:B------:R-:W-:Y:S01]  /*4290*/  IMAD.U32 R127, RZ, RZ, UR18 ;  /* 0x00000012ff7f7e24 */ /* 0x000fe2000f8e00ff */
[----:B------:R1:W-:Y:S01]  /*42a0*/  LDGSTS.E [R215+0xee00], [R18.64], P5 ;  /* 0x0ee0000012d77fae */ /* 0x0003e2000a921850 */
[----:B------:R-:W-:-:S03]  /*42b0*/  IMAD.WIDE R2, R125, 0x4, R2 ;  /* 0x000000047d027825 */ /* 0x000fc600078e0202 */
[----:B------:R1:W-:Y:S01]  /*42c0*/  LDGSTS.E [R215+0xf200], [R14.64], P5 ;  /* 0x0f2000000ed77fae */ /* 0x0003e2000a921850 */
[----:B------:R-:W-:-:S03]  /*42d0*/  IMAD.WIDE R8, R127, 0x4, R8 ;  /* 0x000000047f087825 */ /* 0x000fc600078e0208 */
[----:B------:R1:W-:Y:S01]  /*42e0*/  LDGSTS.E [R215+0xf600], [R10.64], P5 ;  /* 0x0f6000000ad77fae */ /* 0x0003e2000a921850 */
[----:B------:R-:W-:Y:S02]  /*42f0*/  IMAD.U32 R129, RZ, RZ, UR18 ;  /* 0x00000012ff817e24 */ /* 0x000fe4000f8e00ff */
[----:B------:R-:W-:Y:S01]  /*4300*/  IMAD.WIDE R16, R125, 0x4, R16 ;  /* 0x000000047d107825 */ /* 0x000fe200078e0210 */
[----:B------:R1:W-:Y:S03]  /*4310*/  LDGSTS.E [R215+0xfa00], [R6.64], P5 ;  /* 0x0fa0000006d77fae */ /* 0x0003e6000a921850 */
[----:B------:R-:W-:Y:S01]  /*4320*/  IMAD.WIDE R12, R129, 0x4, R12 ;  /* 0x00000004810c7825 */ /* 0x000fe200078e020c */
[----:B------:R1:W-:Y:S01]  /*4330*/  LDGSTS.E [R215+0xfe00], [R4.64], P5 ;  /* 0x0fe0000004d77fae */ /* 0x0003e2000a921850 */
[----:B------:R-:W-:Y:S02]  /*4340*/  LOP3.LUT P5, RZ, R66, 0x1, RZ, 0xc0, !PT ;  /* 0x0000000142ff7812 */ /* 0x000fe400078ac0ff */
[----:B------:R-:W-:Y:S01]  /*4350*/  SHF.R.U64 R66, R62, 0xb, RZ ;  /* 0x0000000b3e427819 */ /* 0x000fe200000012ff */
[----:B------:R-:W0:Y:S01]  /*4360*/  LDGDEPBAR ;  /* 0x00000000000079af */ /* 0x000e220000000000 */
[----:B------:R-:W-:-:S03]  /*4370*/  IMAD.WIDE R20, R125, 0x4, R20 ;  /* 0x000000047d147825 */ /* 0x000fc600078e0214 */
[----:B------:R-:W-:Y:S01]  /*4380*/  BAR.SYNC.DEFER_BLOCKING 0x0 ;  /* 0x0000000000007b1d */ /* 0x000fe20000010000 */
[----:B------:R-:W-:-:S05]  /*4390*/  IMAD.WIDE R24, R127, 0x4, R24 ;  /* 0x000000047f187825 */ /* 0x000fca00078e0218 */
[----:B------:R-:W-:Y:S01]  /*43a0*/  @!PT LDS RZ, [RZ] ;  /* 0x00000000fffff984 */ /* 0x000fe20000000800 */
[----:B------:R-:W-:Y:S01]  /*43b0*/  @!PT LDS RZ, [RZ] ;  /* 0x00000000fffff984 */ /* 0x000fe20000000800 */
[----:B------:R-:W-:Y:S01]  /*43c0*/  @!PT LDS RZ, [RZ] ;  /* 0x00000000fffff984 */ /* 0x000fe20000000800 */
[----:B------:R1:W-:Y:S01]  /*43d0*/  LDGSTS.E [R221+0x8000], [R2.64], P1 ;  /* 0x0800000002dd7fae */ /* 0x0003e20008921850 */
[----:B------:R-:W-:Y:S02]  /*43e0*/  LOP3.LUT P1, RZ, R68, 0x1, RZ, 0xc0, !PT ;  /* 0x0000000144ff7812 */ /* 0x000fe4000782c0ff */
[----:B------:R-:W-:Y:S01]  /*43f0*/  SHF.R.U64 R68, R62, 0x7, RZ ;  /* 0x000000073e447819 */ /* 0x000fe200000012ff */
[----:B------:R2:W-:Y:S01]  /*4400*/  LDGSTS.E [R221+0x8800], [R8.64], P6 ;  /* 0x0880000008dd7fae */ /* 0x0005e2000b121850 */
[----:B------:R-:W-:Y:S02]  /*4410*/  LOP3.LUT P6, RZ, R66, 0x1, RZ, 0xc0, !PT ;  /* 0x0000000142ff7812 */ /* 0x000fe400078cc0ff */
[----:B------:R-:W-:Y:S01]  /*4420*/  SHF.R.U64 R66, R62, 0x3, RZ ;  /* 0x000000033e427819 */ /* 0x000fe200000012ff */
[----:B------:R3:W-:Y:S01]  /*4430*/  LDGSTS.E [R221+0x9000], [R12.64], P2 ;  /* 0x090000000cdd7fae */ /* 0x0007e20009121850 */
[----:B------:R-:W-:-:S03]  /*4440*/  LOP3.LUT P2, RZ, R68, 0x1, RZ, 0xc0, !PT ;  /* 0x0000000144ff7812 */ /* 0x000fc6000784c0ff */
[----:B------:R4:W-:Y:S01]  /*4450*/  LDGSTS.E [R221+0x9800], [R16.64], P5 ;  /* 0x0980000010dd7fae */ /* 0x0009e2000a921850 */
[----:B------:R-:W-:Y:S02]  /*4460*/  LOP3.LUT P5, RZ, R66, 0x1, RZ, 0xc0, !PT ;  /* 0x0000000142ff7812 */ /* 0x000fe400078ac0ff */
[C---:B-1----:R-:W-:Y:S01]  /*4470*/  SHF.R.U64 R3, R62.reuse, 0x1e, RZ ;  /* 0x0000001e3e037819 */ /* 0x042fe200000012ff */
[----:B--2---:R-:W-:Y:S01]  /*4480*/  IMAD.U32 R9, RZ, RZ, UR18 ;  /* 0x00000012ff097e24 */ /* 0x004fe2000f8e00ff */
[----:B------:R-:W-:Y:S01]  /*4490*/  SHF.R.U64 R2, R62, 0x1a, RZ ;  /* 0x0000001a3e027819 */ /* 0x000fe200000012ff */
[----:B------:R1:W-:Y:S01]  /*44a0*/  LDGSTS.E [R221+0xa000], [R20.64], P1 ;  /* 0x0a00000014dd7fae */ /* 0x0003e20008921850 */
[----:B------:R-:W-:Y:S01]  /*44b0*/  LOP3.LUT P1, RZ, R3, 0x1, RZ, 0xc0, !PT ;  /* 0x0000000103ff7812 */ /* 0x000fe2000782c0ff */
[----:B---3--:R-:W-:Y:S02]  /*44c0*/  IMAD.U32 R13, RZ, RZ, UR18 ;  /* 0x00000012ff0d7e24 */ /* 0x008fe4000f8e00ff */
[----:B------:R2:W-:Y:S01]  /*44d0*/  LDGSTS.E [R221+0xa800], [R24.64], P6 ;  /* 0x0a80000018dd7fae */ /* 0x0005e2000b121850 */
[----:B------:R-:W-:Y:S01]  /*44e0*/  IMAD.WIDE R30, R9, 0x4, R30 ;  /* 0x00000004091e7825 */ /* 0x000fe200078e021e */
[----:B------:R-:W-:-:S02]  /*44f0*/  LOP3.LUT P6, RZ, R2, 0x1, RZ, 0xc0, !PT ;  /* 0x0000000102ff7812 */ /* 0x000fc400078cc0ff */
[----:B------:R-:W-:Y:S01]  /*4500*/  SHF.R.U64 R2, R62, 0x16, RZ ;  /* 0x000000163e027819 */ /* 0x000fe200000012ff */
[----:B------:R-:W-:Y:S01]  /*4510*/  IMAD.U32 R3, RZ, RZ, UR18 ;  /* 0x00000012ff037e24 */ /* 0x000fe2000f8e00ff */
[----:B------:R2:W-:Y:S01]  /*4520*/  LDGSTS.E [R221+0xb000], [R30.64], P2 ;  /* 0x0b0000001edd7fae */ /* 0x0005e20009121850 */
[----:B------:R-:W-:Y:S01]  /*4530*/  IMAD.WIDE R34, R13, 0x4, R34 ;  /* 0x000000040d227825 */ /* 0x000fe200078e0222 */
[----:B------:R-:W-:Y:S02]  /*4540*/  LOP3.LUT P2, RZ, R2, 0x1, RZ, 0xc0, !PT ;  /* 0x0000000102ff7812 */ /* 0x000fe4000784c0ff */
[C---:B------:R-:W-:Y:S01]  /*4550*/  SHF.R.U64 R2, R62.reuse, 0xe, RZ ;  /* 0x0000000e3e027819 */ /* 0x040fe200000012ff */
[----:B------:R-:W-:Y:S01]  /*4560*/  IMAD.WIDE R38, R3, 0x4, R38 ;  /* 0x0000000403267825 */ /* 0x000fe200078e0226 */
[----:B------:R-:W-:Y:S01]  /*4570*/  SHF.R.U64 R3, R62, 0x12, RZ ;  /* 0x000000123e037819 */ /* 0x000fe200000012ff */
[----:B------:R2:W-:Y:S02]  /*4580*/  LDGSTS.E [R221+0xb800], [R34.64], P5 ;  /* 0x0b80000022dd7fae */ /* 0x0005e4000a921850 */
[----:B------:R-:W-:Y:S01]  /*4590*/  IMAD.WIDE R42, R9, 0x4, R42 ;  /* 0x00000004092a7825 */ /* 0x000fe200078e022a */
[----:B------:R-:W-:Y:S01]  /*45a0*/  LOP3.LUT P5, RZ, R3, 0x1, RZ, 0xc0, !PT ;  /* 0x0000000103ff7812 */ /* 0x000fe200078ac0ff */
[----:B------:R2:W-:Y:S01]  /*45b0*/  LDGSTS.E [R220+0x8200], [R38.64], P1 ;  /* 0x0820000026dc7fae */ /* 0x0005e20008921850 */
[----:B------:R-:W-:Y:S01]  /*45c0*/  LOP3.LUT P1, RZ, R2, 0x1, RZ, 0xc0, !PT ;  /* 0x0000000102ff7812 */ /* 0x000fe2000782c0ff */
[C---:B------:R-:W-:Y:S01]  /*45d0*/  IMAD.WIDE R44, R9.reuse, 0x4, R44 ;  /* 0x00000004092c7825 */ /* 0x040fe200078e022c */
[C---:B------:R-:W-:Y:S01]  /*45e0*/  SHF.R.U64 R3, R62.reuse, 0xa, RZ ;  /* 0x0000000a3e037819 */ /* 0x040fe200000012ff */
[----:B------:R2:W-:Y:S01]  /*45f0*/  LDGSTS.E [R220+0x8a00], [R42.64], P6 ;  /* 0x08a000002adc7fae */ /* 0x0005e2000b121850 */
[C---:B------:R-:W-:Y:S01]  /*4600*/  SHF.R.U64 R2, R62.reuse, 0x6, RZ ;  /* 0x000000063e027819 */ /* 0x040fe200000012ff */
[----:B------:R-:W-:Y:S01]  /*4610*/  IMAD.WIDE R46, R9, 0x4, R46 ;  /* 0x00000004092e7825 */ /* 0x000fe200078e022e */
[----:B------:R-:W-:Y:S01]  /*4620*/  LOP3.LUT P6, RZ, R3, 0x1, RZ, 0xc0, !PT ;  /* 0x0000000103ff7812 */ /* 0x000fe200078cc0ff */
[----:B------:R2:W-:Y:S01]  /*4630*/  LDGSTS.E [R220+0x9200], [R44.64], P2 ;  /* 0x092000002cdc7fae */ /* 0x0005e20009121850 */
[----:B------:R-:W-:Y:S01]  /*4640*/  SHF.R.U64 R3, R62, 0x2, RZ ;  /* 0x000000023e037819 */ /* 0x000fe200000012ff */
[----:B------:R-:W-:Y:S01]  /*4650*/  IMAD.WIDE R48, R13, 0x4, R48 ;  /* 0x000000040d307825 */ /* 0x000fe200078e0230 */
[----:B------:R-:W-:Y:S01]  /*4660*/  LOP3.LUT P2, RZ, R2, 0x1, RZ, 0xc0, !PT ;  /* 0x0000000102ff7812 */ /* 0x000fe2000784c0ff */
[----:B------:R2:W-:Y:S01]  /*4670*/  LDGSTS.E [R220+0x9a00], [R46.64], P5 ;  /* 0x09a000002edc7fae */ /* 0x0005e2000a921850 */
[----:B------:R-:W-:Y:S01]  /*4680*/  SHF.R.U64 R2, R62, 0x1d, RZ ;  /* 0x0000001d3e027819 */ /* 0x000fe200000012ff */
[----:B------:R-:W-:Y:S01]  /*4690*/  IMAD.WIDE R50, R9, 0x4, R50 ;  /* 0x0000000409327825 */ /* 0x000fe200078e0232 */
[----:B------:R-:W-:Y:S01]  /*46a0*/  LOP3.LUT P5, RZ, R3, 0x1, RZ, 0xc0, !PT ;  /* 0x0000000103ff7812 */ /* 0x000fe200078ac0ff */
[----:B------:R2:W-:Y:S01]  /*46b0*/  LDGSTS.E [R220+0xa200], [R48.64], P1 ;  /* 0x0a20000030dc7fae */ /* 0x0005e20008921850 */
[----:B------:R-:W-:Y:S01]  /*46c0*/  LOP3.LUT P1, RZ, R2, 0x1, RZ, 0xc0, !PT ;  /* 0x0000000102ff7812 */ /* 0x000fe2000782c0ff */
[----:B------:R-:W-:Y:S01]  /*46d0*/  IMAD.U32 R3, RZ, RZ, UR18 ;  /* 0x00000012ff037e24 */ /* 0x000fe2000f8e00ff */
[----:B------:R-:W-:Y:S01]  /*46e0*/  SHF.R.U64 R2, R62, 0x19, RZ ;  /* 0x000000193e027819 */ /* 0x000fe200000012ff */
[----:B------:R-:W-:Y:S01]  /*46f0*/  IMAD.WIDE R58, R9, 0x4, R58 ;  /* 0x00000004093a7825 */ /* 0x000fe200078e023a */
[----:B------:R2:W-:Y:S02]  /*4700*/  LDGSTS.E [R220+0xaa00], [R50.64], P6 ;  /* 0x0aa0000032dc7fae */ /* 0x0005e4000b121850 */
[----:B------:R-:W-:Y:S01]  /*4710*/  LOP3.LUT P6, RZ, R2, 0x1, RZ, 0xc0, !PT ;  /* 0x0000000102ff7812 */ /* 0x000fe200078cc0ff */
[----:B------:R-:W-:Y:S01]  /*4720*/  IMAD.WIDE R84, R3, 0x4, R84 ;  /* 0x0000000403547825 */ /* 0x000fe200078e0254 */
[C---:B------:R-:W-:Y:S01]  /*4730*/  SHF.R.U64 R3, R62.reuse, 0x15, RZ ;  /* 0x000000153e037819 */ /* 0x040fe200000012ff */
[----:B------:R2:W-:Y:S01]  /*4740*/  LDGSTS.E [R220+0xb200], [R58.64], P2 ;  /* 0x0b2000003adc7fae */ /* 0x0005e20009121850 */
[----:B------:R-:W-:Y:S01]  /*4750*/  SHF.R.U64 R2, R62, 0x11, RZ ;  /* 0x000000113e027819 */ /* 0x000fe200000012ff */
[----:B------:R-:W-:Y:S01]  /*4760*/  IMAD.WIDE R64, R13, 0x4, R64 ;  /* 0x000000040d407825 */ /* 0x000fe200078e0240 */
[----:B------:R-:W-:-:S02]  /*4770*/  LOP3.LUT P2, RZ, R3, 0x1, RZ, 0xc0, !PT ;  /* 0x0000000103ff7812 */ /* 0x000fc4000784c0ff */
[----:B------:R-:W-:Y:S01]  /*4780*/  SHF.R.U64 R3, R62, 0xd, RZ ;  /* 0x0000000d3e037819 */ /* 0x000fe200000012ff */
[----:B------:R-:W-:Y:S01]  /*4790*/  IMAD.WIDE R86, R9, 0x4, R86 ;  /* 0x0000000409567825 */ /* 0x000fe200078e0256 */
[----:B------:R2:W-:Y:S01]  /*47a0*/  LDGSTS.E [R220+0xba00], [R64.64], P5 ;  /* 0x0ba0000040dc7fae */ /* 0x0005e2000a921850 */
[----:B------:R-:W-:Y:S02]  /*47b0*/  LOP3.LUT P5, RZ, R2, 0x1, RZ, 0xc0, !PT ;  /* 0x0000000102ff7812 */ /* 0x000fe400078ac0ff */
[C---:B------:R-:W-:Y:S01]  /*47c0*/  SHF.R.U64 R2, R62.reuse, 0x9, RZ ;  /* 0x000000093e027819 */ /* 0x040fe200000012ff */
[----:B------:R2:W-:Y:S01]  /*47d0*/  LDGSTS.E [R219+0x8400], [R84.64], P1 ;  /* 0x0840000054db7fae */ /* 0x0005e20008921850 */
[----:B------:R-:W-:Y:S01]  /*47e0*/  LOP3.LUT P1, RZ, R3, 0x1, RZ, 0xc0, !PT ;  /* 0x0000000103ff7812 */ /* 0x000fe2000782c0ff */
[----:B------:R-:W-:Y:S01]  /*47f0*/  IMAD.WIDE R82, R9, 0x4, R82 ;  /* 0x0000000409527825 */ /* 0x000fe200078e0252 */
[----:B------:R-:W-:Y:S01]  /*4800*/  SHF.R.U64 R3, R62, 0x5, RZ ;  /* 0x000000053e037819 */ /* 0x000fe200000012ff */
[----:B------:R2:W-:Y:S01]  /*4810*/  LDGSTS.E [R219+0x8c00], [R86.64], P6 ;  /* 0x08c0000056db7fae */ /* 0x0005e2000b121850 */
[----:B------:R-:W-:Y:S01]  /*4820*/  LOP3.LUT P6, RZ, R2, 0x1, RZ, 0xc0, !PT ;  /* 0x0000000102ff7812 */ /* 0x000fe200078cc0ff */
[----:B------:R-:W-:Y:S01]  /*4830*/  IMAD.WIDE R80, R13, 0x4, R80 ;  /* 0x000000040d507825 */ /* 0x000fe200078e0250 */
[----:B------:R-:W-:Y:S01]  /*4840*/  SHF.R.U64 R2, R62, 0x1, RZ ;  /* 0x000000013e027819 */ /* 0x000fe200000012ff */
[----:B------:R2:W-:Y:S01]  /*4850*/  LDGSTS.E [R219+0x9400], [R82.64], P2 ;  /* 0x0940000052db7fae */ /* 0x0005e20009121850 */
[----:B------:R-:W-:Y:S01]  /*4860*/  LOP3.LUT P2, RZ, R3, 0x1, RZ, 0xc0, !PT ;  /* 0x0000000103ff7812 */ /* 0x000fe2000784c0ff */
[----:B------:R-:W-:-:S02]  /*4870*/  IMAD.WIDE R88, R9, 0x4, R88 ;  /* 0x0000000409587825 */ /* 0x000fc400078e0258 */
[----:B------:R2:W-:Y:S01]  /*4880*/  LDGSTS.E [R219+0x9c00], [R80.64], P5 ;  /* 0x09c0000050db7fae */ /* 0x0005e2000a921850 */
[----:B------:R-:W-:Y:S01]  /*4890*/  LOP3.LUT P5, RZ, R2, 0x1, RZ, 0xc0, !PT ;  /* 0x0000000102ff7812 */ /* 0x000fe200078ac0ff */
[----:B------:R-:W-:Y:S01]  /*48a0*/  IMAD.U32 R3, RZ, RZ, UR18 ;  /* 0x00000012ff037e24 */ /* 0x000fe2000f8e00ff */
[----:B------:R-:W-:Y:S01]  /*48b0*/  SHF.R.U64 R2, R62, 0x1c, RZ ;  /* 0x0000001c3e027819 */ /* 0x000fe200000012ff */
[----:B------:R2:W-:Y:S01]  /*48c0*/  LDGSTS.E [R219+0xa400], [R88.64], P1 ;  /* 0x0a40000058db7fae */ /* 0x0005e20008921850 */
[----:B------:R-:W-:Y:S02]  /*48d0*/  IMAD.WIDE R92, R9, 0x4, R92 ;  /* 0x00000004095c7825 */ /* 0x000fe400078e025c */
[----:B------:R-:W-:Y:S02]  /*48e0*/  LOP3.LUT P1, RZ, R2, 0x1, RZ, 0xc0, !PT ;  /* 0x0000000102ff7812 */ /* 0x000fe4000782c0ff */
[----:B------:R-:W-:Y:S01]  /*48f0*/  IMAD.WIDE R90, R3, 0x4, R90 ;  /* 0x00000004035a7825 */ /* 0x000fe200078e025a */
[----:B------:R-:W-:-:S02]  /*4900*/  SHF.R.U64 R3, R62, 0x18, RZ ;  /* 0x000000183e037819 */ /* 0x000fc400000012ff */
[----:B------:R-:W-:Y:S01]  /*4910*/  SHF.R.U64 R2, R62, 0x14, RZ ;  /* 0x000000143e027819 */ /* 0x000fe200000012ff */
[----:B------:R-:W-:Y:S01]  /*4920*/  IMAD.WIDE R94, R13, 0x4, R94 ;  /* 0x000000040d5e7825 */ /* 0x000fe200078e025e */
[----:B------:R2:W-:Y:S01]  /*4930*/  LDGSTS.E [R219+0xac00], [R90.64], P6 ;  /* 0x0ac000005adb7fae */ /* 0x0005e2000b121850 */
[----:B------:R-:W-:Y:S02]  /*4940*/  LOP3.LUT P6, RZ, R3, 0x1, RZ, 0xc0, !PT ;  /* 0x0000000103ff7812 */ /* 0x000fe400078cc0ff */
[C---:B------:R-:W-:Y:S01]  /*4950*/  IMAD.WIDE R98, R9.reuse, 0x4, R98 ;  /* 0x0000000409627825 */ /* 0x040fe200078e0262 */
[----:B------:R2:W-:Y:S01]  /*4960*/  LDGSTS.E [R219+0xb400], [R92.64], P2 ;  /* 0x0b4000005cdb7fae */ /* 0x0005e20009121850 */
[----:B------:R-:W-:Y:S02]  /*4970*/  LOP3.LUT P2, RZ, R2, 0x1, RZ, 0xc0, !PT ;  /* 0x0000000102ff7812 */ /* 0x000fe4000784c0ff */
[C---:B------:R-:W-:Y:S01]  /*4980*/  SHF.R.U64 R2, R62.reuse, 0xc, RZ ;  /* 0x0000000c3e027819 */ /* 0x040fe200000012ff */
[----:B------:R2:W-:Y:S01]  /*4990*/  LDGSTS.E [R219+0xbc00], [R94.64], P5 ;  /* 0x0bc000005edb7fae */ /* 0x0005e2000a921850 */
[----:B------:R-:W-:Y:S01]  /*49a0*/  SHF.R.U64 R3, R62, 0x10, RZ ;  /* 0x000000103e037819 */ /* 0x000fe200000012ff */
[----:B------:R-:W-:-:S02]  /*49b0*/  IMAD.WIDE R96, R9, 0x4, R96 ;  /* 0x0000000409607825 */ /* 0x000fc400078e0260 */
[----:B------:R2:W-:Y:S01]  /*49c0*/  LDGSTS.E [R218+0x8600], [R98.64], P1 ;  /* 0x0860000062da7fae */ /* 0x0005e20008921850 */
[----:B------:R-:W-:Y:S01]  /*49d0*/  LOP3.LUT P1, RZ, R2, 0x1, RZ, 0xc0, !PT ;  /* 0x0000000102ff7812 */ /* 0x000fe2000782c0ff */
[----:B------:R-:W-:Y:S01]  /*49e0*/  IMAD.WIDE R104, R13, 0x4, R104 ;  /* 0x000000040d687825 */ /* 0x000fe200078e0268 */
[----:B------:R-:W-:Y:S01]  /*49f0*/  LOP3.LUT P5, RZ, R3, 0x1, RZ, 0xc0, !PT ;  /* 0x0000000103ff7812 */ /* 0x000fe200078ac0ff */
[----:B------:R2:W-:Y:S01]  /*4a00*/  LDGSTS.E [R218+0x8e00], [R96.64], P6 ;  /* 0x08e0000060da7fae */ /* 0x0005e2000b121850 */
[C---:B------:R-:W-:Y:S01]  /*4a10*/  SHF.R.U64 R2, R62.reuse, 0x8, RZ ;  /* 0x000000083e027819 */ /* 0x040fe200000012ff */
[----:B------:R-:W-:Y:S01]  /*4a20*/  IMAD.U32 R3, RZ, RZ, UR8 ;  /* 0x00000008ff037e24 */ /* 0x000fe2000f8e00ff */
[----:B------:R-:W-:Y:S01]  /*4a30*/  SHF.R.U64 R62, R62, 0x4, RZ ;  /* 0x000000043e3e7819 */ /* 0x000fe200000012ff */
[----:B------:R-:W-:Y:S01]  /*4a40*/  IMAD.U32 R9, RZ, RZ, UR8 ;  /* 0x00000008ff097e24 */ /* 0x000fe2000f8e00ff */
[----:B------:R-:W-:Y:S01]  /*4a50*/  LOP3.LUT P6, RZ, R2, 0x1, RZ, 0xc0, !PT ;  /* 0x0000000102ff7812 */ /* 0x000fe200078cc0ff */
[----:B------:R-:W-:Y:S01]  /*4a60*/  IMAD.U32 R13, RZ, RZ, UR8 ;  /* 0x00000008ff0d7e24 */ /* 0x000fe2000f8e00ff */
[----:B------:R2:W-:Y:S01]  /*4a70*/  LDGSTS.E [R218+0x9600], [R104.64], P2 ;  /* 0x0960000068da7fae */ /* 0x0005e20009121850 */
[----:B----4-:R-:W-:Y:S01]  /*4a80*/  IMAD.U32 R17, RZ, RZ, UR8 ;  /* 0x00000008ff117e24 */ /* 0x010fe2000f8e00ff */
[----:B------:R-:W-:Y:S01]  /*4a90*/  LOP3.LUT P2, RZ, R62, 0x1, RZ, 0xc0, !PT ;  /* 0x000000013eff7812 */ /* 0x000fe2000784c0ff */
[----:B------:R-:W-:-:S04]  /*4aa0*/  IMAD.WIDE R122, R3, 0x4, R122 ;  /* 0x00000004037a7825 */ /* 0x000fc800078e027a */
[----:B-1----:R-:W-:Y:S02]  /*4ab0*/  IMAD.U32 R21, RZ, RZ, UR8 ;  /* 0x00000008ff157e24 */ /* 0x002fe4000f8e00ff */
[----:B------:R-:W-:-:S04]  /*4ac0*/  IMAD.WIDE R120, R3, 0x4, R120 ;  /* 0x0000000403787825 */ /* 0x000fc800078e0278 */
[----:B------:R-:W-:-:S04]  /*4ad0*/  IMAD.WIDE R32, R3, 0x4, R32 ;  /* 0x0000000403207825 */ /* 0x000fc800078e0220 */
[----:B------:R-:W-:-:S04]  /*4ae0*/  IMAD.WIDE R18, R3, 0x4, R18 ;  /* 0x0000000403127825 */ /* 0x000fc800078e0212 */
[----:B------:R-:W-:-:S04]  /*4af0*/  IMAD.WIDE R118, R9, 0x4, R118 ;  /* 0x0000000409767825 */ /* 0x000fc800078e0276 */
[----:B------:R-:W-:-:S04]  /*4b00*/  IMAD.WIDE R28, R9, 0x4, R28 ;  /* 0x00000004091c7825 */ /* 0x000fc800078e021c */
[----:B------:R-:W-:-:S04]  /*4b10*/  IMAD.WIDE R14, R9, 0x4, R14 ;  /* 0x00000004090e7825 */ /* 0x000fc800078e020e */
[----:B------:R-:W-:Y:S02]  /*4b20*/  IMAD.U32 R3, RZ, RZ, UR18 ;  /* 0x00000012ff037e24 */ /* 0x000fe4000f8e00ff */
[----:B-----5:R-:W-:-:S04]  /*4b30*/  IMAD.WIDE R116, R13, 0x4, R116 ;  /* 0x000000040d747825 */ /* 0x020fc800078e0274 */
[----:B------:R-:W-:-:S04]  /*4b40*/  IMAD.WIDE R22, R13, 0x4, R22 ;  /* 0x000000040d167825 */ /* 0x000fc800078e0216 */
[----:B------:R-:W-:-:S04]  /*4b50*/  IMAD.WIDE R10, R13, 0x4, R10 ;  /* 0x000000040d0a7825 */ /* 0x000fc800078e020a */
[----:B------:R-:W-:Y:S02]  /*4b60*/  IMAD.U32 R9, RZ, RZ, UR18 ;  /* 0x00000012ff097e24 */ /* 0x000fe4000f8e00ff */
[----:B------:R-:W-:-:S04]  /*4b70*/  IMAD.WIDE R114, R17, 0x4, R114 ;  /* 0x0000000411727825 */ /* 0x000fc800078e0272 */
[----:B------:R-:W-:-:S04]  /*4b80*/  IMAD.WIDE R40, R17, 0x4, R40 ;  /* 0x0000000411287825 */ /* 0x000fc800078e0228 */
[----:B------:R-:W-:-:S04]  /*4b90*/  IMAD.WIDE R6, R17, 0x4, R6 ;  /* 0x0000000411067825 */ /* 0x000fc800078e0206 */
[----:B------:R-:W-:Y:S02]  /*4ba0*/  IMAD.U32 R13, RZ, RZ, UR18 ;  /* 0x00000012ff0d7e24 */ /* 0x000fe4000f8e00ff */
[----:B------:R-:W-:-:S04]  /*4bb0*/  IMAD.WIDE R112, R21, 0x4, R112 ;  /* 0x0000000415707825 */ /* 0x000fc800078e0270 */
[----:B------:R-:W-:-:S04]  /*4bc0*/  IMAD.WIDE R36, R21, 0x4, R36 ;  /* 0x0000000415247825 */ /* 0x000fc800078e0224 */
[----:B------:R-:W-:-:S04]  /*4bd0*/  IMAD.WIDE R4, R21, 0x4, R4 ;  /* 0x0000000415047825 */ /* 0x000fc800078e0204 */
[----:B------:R-:W-:Y:S02]  /*4be0*/  IMAD.U32 R17, RZ, RZ, UR18 ;  /* 0x00000012ff117e24 */ /* 0x000fe4000f8e00ff */
[----:B------:R-:W-:Y:S02]  /*4bf0*/  IMAD.U32 R21, RZ, RZ, UR18 ;  /* 0x00000012ff157e24 */ /* 0x000fe4000f8e00ff */
[----:B------:R-:W-:-:S04]  /*4c00*/  IMAD.WIDE R100, R3, 0x4, R100 ;  /* 0x0000000403647825 */ /* 0x000fc800078e0264 */
[----:B------:R-:W-:Y:S01]  /*4c10*/  IMAD.WIDE R102, R9, 0x4, R102 ;  /* 0x0000000409667825 */ /* 0x000fe200078e0266 */
[----:B------:R2:W-:Y:S03]  /*4c20*/  LDGSTS.E [R218+0x9e00], [R100.64], P5 ;  /* 0x09e0000064da7fae */ /* 0x0005e6000a921850 */
[----:B------:R-:W-:Y:S01]  /*4c30*/  IMAD.WIDE R110, R13, 0x4, R110 ;  /* 0x000000040d6e7825 */ /* 0x000fe200078e026e */
[----:B------:R2:W-:Y:S03]  /*4c40*/  LDGSTS.E [R218+0xa600], [R102.64], P1 ;  /* 0x0a60000066da7fae */ /* 0x0005e60008921850 */
[----:B------:R-:W-:Y:S01]  /*4c50*/  IMAD.WIDE R108, R17, 0x4, R108 ;  /* 0x00000004116c7825 */ /* 0x000fe200078e026c */
[----:B------:R2:W-:Y:S03]  /*4c60*/  LDGSTS.E [R218+0xae00], [R110.64], P6 ;  /* 0x0ae000006eda7fae */ /* 0x0005e6000b121850 */
[----:B------:R-:W-:Y:S01]  /*4c70*/  IMAD.WIDE R106, R21, 0x4, R106 ;  /* 0x00000004156a7825 */ /* 0x000fe200078e026a */
[----:B------:R2:W-:Y:S04]  /*4c80*/  LDGSTS.E [R218+0xb600], [R108.64], P2 ;  /* 0x0b6000006cda7fae */ /* 0x0005e80009121850 */
[----:B------:R2:W-:Y:S04]  /*4c90*/  LDGSTS.E [R218+0xbe00], [R106.64], !P3 ;  /* 0x0be000006ada7fae */ /* 0x0005e8000d921850 */
[----:B------:R-:W0:Y:S04]  /*4ca0*/  LDGDEPBAR ;  /* 0x00000000000079af */ /* 0x000e280000000000 */
[----:B------:R2:W-:Y:S04]  /*4cb0*/  LDGSTS.E [R217+0x10000], [R122.64], P4 ;  /* 0x100000007ad97fae */ /* 0x0005e8000a121850 */
        /* <DEDUP_REMOVED lines=15> */
[----:B------:R-:W0:Y:S01]  /*4db0*/  LDGDEPBAR ;  /* 0x00000000000079af */ /* 0x000e220000000000 */
[----:B------:R-:W-:Y:S05]  /*4dc0*/  @P0 BRA `(.L_x_0) ;  /* 0x0000022000000947 */ /* 0x000fea0003800000 */
[----:B------:R-:W-:Y:S01]  /*4dd0*/  IMAD.SHL.U32 R208, R206, 0x20, RZ ;  /* 0x00000020ced07824 */ /* 0x000fe200078e00ff */
[----:B--2---:R-:W-:Y:S01]  /*4de0*/  CS2R R64, SRZ ;  /* 0x0000000000407805 */ /* 0x004fe2000001ff00 */
[----:B------:R-:W-:Y:S01]  /*4df0*/  CS2R R66, SRZ ;  /* 0x0000000000427805 */ /* 0x000fe2000001ff00 */
        /* <DEDUP_REMOVED lines=30> */
[----:B------:R-:W-:Y:S05]  /*4fe0*/  BRA `(.L_x_1) ;  /* 0x00002e5000007947 */ /* 0x000fea0003800000 */
.L_x_0:
[----:B------:R-:W-:Y:S01]  /*4ff0*/  SHF.R.S32.HI R2, RZ, 0x1f, R60 ;  /* 0x0000001fff027819 */ /* 0x000fe2000001143c */
[----:B--2---:R-:W-:Y:S01]  /*5000*/  IMAD.U32 R4, RZ, RZ, UR41 ;  /* 0x00000029ff047e24 */ /* 0x004fe2000f8e00ff */
[C---:B------:R-:W-:Y:S01]  /*5010*/  IADD3 R202, P2, R60.reuse, R79, RZ ;  /* 0x0000004f3cca7210 */ /* 0x040fe20007f5e0ff */
[----:B------:R-:W-:Y:S01]  /*5020*/  IMAD.U32 R6, RZ, RZ, UR40 ;  /* 0x00000028ff067e24 */ /* 0x000fe2000f8e00ff */
[C---:B------:R-:W-:Y:S01]  /*5030*/  IADD3 R200, P1, R60.reuse, R77, RZ ;  /* 0x0000004d3cc87210 */ /* 0x040fe20007f3e0ff */
[----:B------:R-:W-:Y:S01]  /*5040*/  IMAD.U32 R8, RZ, RZ, UR39 ;  /* 0x00000027ff087e24 */ /* 0x000fe2000f8e00ff */
[-C--:B------:R-:W-:Y:S01]  /*5050*/  LEA.HI.X.SX32 R203, R79, R2.reuse, 0x1, P2 ;  /* 0x000000024fcb7211 */ /* 0x080fe200010f0eff */
[----:B------:R-:W-:Y:S01]  /*5060*/  IMAD.U32 R10, RZ, RZ, UR38 ;  /* 0x00000026ff0a7e24 */ /* 0x000fe2000f8e00ff */
[-C--:B------:R-:W-:Y:S01]  /*5070*/  LEA.HI.X.SX32 R201, R77, R2.reuse, 0x1, P1 ;  /* 0x000000024dc97211 */ /* 0x080fe200008f0eff */
[----:B------:R-:W-:Y:S01]  /*5080*/  IMAD.U32 R12, RZ, RZ, UR37 ;  /* 0x00000025ff0c7e24 */ /* 0x000fe2000f8e00ff */
[C---:B------:R-:W-:Y:S01]  /*5090*/  IADD3 R198, P0, R60.reuse, R75, RZ ;  /* 0x0000004b3cc67210 */ /* 0x040fe20007f1e0ff */
        /* <DEDUP_REMOVED lines=11> */
[----:B------:R-:W-:Y:S01]  /*5150*/  IADD3 R186, P1, R60, R61, RZ ;  /* 0x0000003d3cba7210 */ /* 0x000fe20007f3e0ff */
[----:B------:R-:W-:Y:S01]  /*5160*/  IMAD.U32 R28, RZ, RZ, UR13 ;  /* 0x0000000dff1c7e24 */ /* 0x000fe2000f8e00ff */
[-C--:B------:R-:W-:Y:S01]  /*5170*/  LEA.HI.X.SX32 R199, R75, R2.reuse, 0x1, P0 ;  /* 0x000000024bc77211 */ /* 0x080fe200000f0eff */
        /* <DEDUP_REMOVED lines=8> */
[----:B------:R-:W-:Y:S01]  /*5200*/  IMAD.SHL.U32 R208, R206, 0x20, RZ ;  /* 0x00000020ced07824 */ /* 0x000fe200078e00ff */
[-C--:B------:R-:W-:Y:S01]  /*5210*/  LEA.HI.X.SX32 R189, R63, R2.reuse, 0x1, P2 ;  /* 0x000000023fbd7211 */ /* 0x080fe200010f0eff */
[----:B------:R-:W-:Y:S01]  /*5220*/  USHF.R.S32.HI UR12, URZ, 0x1f, UR8 ;  /* 0x0000001f3f0c7899 */ /* 0x000fe20008011408 */
[----:B------:R-:W-:Y:S01]  /*5230*/  LEA.HI.X.SX32 R187, R61, R2, 0x1, P1 ;  /* 0x000000023dbb7211 */ /* 0x000fe200008f0eff */
[----:B------:R-:W-:Y:S01]  /*5240*/  USHF.R.S32.HI UR11, URZ, 0x1f, UR18 ;  /* 0x0000001f3f0b7899 */ /* 0x000fe20008011412 */
[C---:B------:R-:W-:Y:S01]  /*5250*/  IADD3 R184, P0, R60.reuse, R57, RZ ;  /* 0x000000393cb87210 */ /* 0x040fe20007f1e0ff */
[----:B------:R-:W-:Y:S01]  /*5260*/  UMOV UR15, 0xc ;  /* 0x0000000c000f7882 */ /* 0x000fe20000000000 */
[C---:B------:R-:W-:Y:S01]  /*5270*/  IADD3 R182, P4, R60.reuse, R56, RZ ;  /* 0x000000383cb67210 */ /* 0x040fe20007f9e0ff */
[----:B------:R-:W-:Y:S01]  /*5280*/  ULDC.64 UR4, c[0x0][0x168] ;  /* 0x00005a0000047ab9 */ /* 0x000fe20000000a00 */
[C---:B------:R-:W-:Y:S01]  /*5290*/  IADD3 R180, P6, R60.reuse, R55, RZ ;  /* 0x000000373cb47210 */ /* 0x040fe20007fde0ff */
[----:B------:R-:W-:Y:S01]  /*52a0*/  UIMAD.WIDE.U32 UR4, UR8, UR15, UR4 ;  /* 0x0000000f080472a5 */ /* 0x000fe2000f8e0004 */
[C---:B------:R-:W-:Y:S01]  /*52b0*/  IADD3 R178, P5, R60.reuse, R54, RZ ;  /* 0x000000363cb27210 */ /* 0x040fe20007fbe0ff */
[----:B------:R-:W-:Y:S01]  /*52c0*/  IMAD.MOV.U32 R207, RZ, RZ, RZ ;  /* 0x000000ffffcf7224 */ /* 0x000fe200078e00ff */
[C---:B------:R-:W-:Y:S01]  /*52d0*/  IADD3 R176, P3, R60.reuse, R53, RZ ;  /* 0x000000353cb07210 */ /* 0x040fe20007f7e0ff */
[----:B------:R-:W-:Y:S01]  /*52e0*/  CS2R R64, SRZ ;  /* 0x0000000000407805 */ /* 0x000fe2000001ff00 */
[C---:B------:R-:W-:Y:S01]  /*52f0*/  IADD3 R174, P2, R60.reuse, R52, RZ ;  /* 0x000000343cae7210 */ /* 0x040fe20007f5e0ff */
[----:B------:R-:W-:Y:S01]  /*5300*/  CS2R R66, SRZ ;  /* 0x0000000000427805 */ /* 0x000fe2000001ff00 */
[----:B------:R-:W-:Y:S01]  /*5310*/  IADD3 R172, P1, R60, R27, RZ ;  /* 0x0000001b3cac7210 */ /* 0x000fe20007f3e0ff */
[----:B------:R-:W-:Y:S01]  /*5320*/  CS2R R62, SRZ ;  /* 0x00000000003e7805 */ /* 0x000fe2000001ff00 */
[-C--:B------:R-:W-:Y:S01]  /*5330*/  LEA.HI.X.SX32 R185, R57, R2.reuse, 0x1, P0 ;  /* 0x0000000239b97211 */ /* 0x080fe200000f0eff */
        /* <DEDUP_REMOVED lines=11> */
[----:B------:R-:W-:Y:S01]  /*53f0*/  LEA.HI.X.SX32 R173, R27, R2, 0x1, P1 ;  /* 0x000000021bad7211 */ /* 0x000fe200008f0eff */
[----:B------:R-:W-:Y:S01]  /*5400*/  IMAD.U32 R2, RZ, RZ, UR42 ;  /* 0x0000002aff027e24 */ /* 0x000fe2000f8e00ff */
[----:B------:R-:W-:Y:S01]  /*5410*/  SHF.R.S32.HI R25, RZ, 0x1f, R0 ;  /* 0x0000001fff197819 */ /* 0x000fe20000011400 */
[----:B------:R-:W-:Y:S01]  /*5420*/  CS2R R52, SRZ ;  /* 0x0000000000347805 */ /* 0x000fe2000001ff00 */
[C---:B------:R-:W-:Y:S01]  /*5430*/  IADD3 R170, P2, R0.reuse, UR42, RZ ;  /* 0x0000002a00aa7c10 */ /* 0x040fe2000ff5e0ff */
[----:B------:R-:W-:Y:S01]  /*5440*/  CS2R R72, SRZ ;  /* 0x0000000000487805 */ /* 0x000fe2000001ff00 */
[C---:B------:R-:W-:Y:S01]  /*5450*/  IADD3 R168, P3, R0.reuse, UR41, RZ ;  /* 0x0000002900a87c10 */ /* 0x040fe2000ff7e0ff */
[----:B------:R-:W-:Y:S01]  /*5460*/  CS2R R74, SRZ ;  /* 0x00000000004a7805 */ /* 0x000fe2000001ff00 */
[C---:B------:R-:W-:Y:S01]  /*5470*/  IADD3 R166, P4, R0.reuse, UR40, RZ ;  /* 0x0000002800a67c10 */ /* 0x040fe2000ff9e0ff */
[----:B------:R-:W-:Y:S01]  /*5480*/  CS2R R76, SRZ ;  /* 0x00000000004c7805 */ /* 0x000fe2000001ff00 */
[----:B------:R-:W-:Y:S01]  /*5490*/  IADD3 R164, P5, R0, UR39, RZ ;  /* 0x0000002700a47c10 */ /* 0x000fe2000ffbe0ff */
[----:B------:R-:W-:Y:S01]  /*54a0*/  CS2R R78, SRZ ;  /* 0x00000000004e7805 */ /* 0x000fe2000001ff00 */
[-C--:B------:R-:W-:Y:S01]  /*54b0*/  LEA.HI.X.SX32 R171, R2, R25.reuse, 0x1, P2 ;  /* 0x0000001902ab7211 */ /* 0x080fe200010f0eff */
[----:B------:R-:W-:Y:S01]  /*54c0*/  IMAD.U32 R2, RZ, RZ, UR35 ;  /* 0x00000023ff027e24 */ /* 0x000fe2000f8e00ff */
[-C--:B------:R-:W-:Y:S01]  /*54d0*/  LEA.HI.X.SX32 R169, R4, R25.reuse, 0x1, P3 ;  /* 0x0000001904a97211 */ /* 0x080fe200018f0eff */
[----:B------:R-:W-:Y:S01]  /*54e0*/  IMAD.U32 R4, RZ, RZ, UR34 ;  /* 0x00000022ff047e24 */ /* 0x000fe2000f8e00ff */
[-C--:B------:R-:W-:Y:S01]  /*54f0*/  LEA.HI.X.SX32 R167, R6, R25.reuse, 0x1, P4 ;  /* 0x0000001906a77211 */ /* 0x080fe200020f0eff */
[----:B------:R-:W-:Y:S01]  /*5500*/  IMAD.U32 R6, RZ, RZ, UR33 ;  /* 0x00000021ff067e24 */ /* 0x000fe2000f8e00ff */
[C---:B------:R-:W-:Y:S01]  /*5510*/  IADD3 R162, P6, R0.reuse, UR38, RZ ;  /* 0x0000002600a27c10 */ /* 0x040fe2000ffde0ff */
[----:B------:R-:W-:Y:S01]  /*5520*/  CS2R R80, SRZ ;  /* 0x0000000000507805 */ /* 0x000fe2000001ff00 */
        /* <DEDUP_REMOVED lines=49> */
[----:B------:R-:W-:Y:S01]  /*5840*/  CS2R R104, SRZ ;  /* 0x0000000000687805 */ /* 0x000fe2000001ff00 */
[-C--:B------:R-:W-:Y:S01]  /*5850*/  LEA.HI.X.SX32 R141, R4, R25.reuse, 0x1, P3 ;  /* 0x00000019048d7211 */ /* 0x080fe200018f0eff */
[----:B------:R-:W-:Y:S01]  /*5860*/  CS2R R106, SRZ ;  /* 0x00000000006a7805 */ /* 0x000fe2000001ff00 */
[----:B------:R-:W-:Y:S01]  /*5870*/  LEA.HI.X.SX32 R131, R6, R25, 0x1, P4 ;  /* 0x0000001906837211 */ /* 0x000fe200020f0eff */
[----:B------:R-:W-:Y:S01]  /*5880*/  CS2R R112, SRZ ;  /* 0x0000000000707805 */ /* 0x000fe2000001ff00 */
[C---:B------:R-:W-:Y:S01]  /*5890*/  IADD3 R122, P6, R0.reuse, UR24, RZ ;  /* 0x00000018007a7c10 */ /* 0x040fe2000ffde0ff */
[----:B------:R-:W-:Y:S01]  /*58a0*/  CS2R R114, SRZ ;  /* 0x0000000000727805 */ /* 0x000fe2000001ff00 */
[----:B------:R-:W-:-:S02]  /*58b0*/  IADD3 R120, P0, R0, UR23, RZ ;  /* 0x0000001700787c10 */ /* 0x000fc4000ff1e0ff */
[C---:B------:R-:W-:Y:S02]  /*58c0*/  IADD3 R3, P1, R0.reuse, UR22, RZ ;  /* 0x0000001600037c10 */ /* 0x040fe4000ff3e0ff */
[C---:B------:R-:W-:Y:S02]  /*58d0*/  IADD3 R5, P2, R0.reuse, UR21, RZ ;  /* 0x0000001500057c10 */ /* 0x040fe4000ff5e0ff */
[C---:B------:R-:W-:Y:S02]  /*58e0*/  IADD3 R7, P3, R0.reuse, UR20, RZ ;  /* 0x0000001400077c10 */ /* 0x040fe4000ff7e0ff */
[----:B------:R-:W-:Y:S02]  /*58f0*/  IADD3 R9, P4, R0, UR19, RZ ;  /* 0x0000001300097c10 */ /* 0x000fe4000ff9e0ff */
[-C--:B------:R-:W-:Y:S02]  /*5900*/  LEA.HI.X.SX32 R129, R8, R25.reuse, 0x1, P5 ;  /* 0x0000001908817211 */ /* 0x080fe400028f0eff */
[----:B------:R-:W-:Y:S01]  /*5910*/  IADD3 R11, P5, R0, UR14, RZ ;  /* 0x0000000e000b7c10 */ /* 0x000fe2000ffbe0ff */
[----:B------:R-:W-:Y:S01]  /*5920*/  UIMAD UR14, UR12, 0xc, URZ ;  /* 0x0000000c0c0e78a4 */ /* 0x000fe2000f8e023f */
[----:B------:R-:W-:-:S02]  /*5930*/  LEA.HI.X.SX32 R123, R10, R25, 0x1, P6 ;  /* 0x000000190a7b7211 */ /* 0x000fc400030f0eff */
[-C--:B------:R-:W-:Y:S02]  /*5940*/  LEA.HI.X.SX32 R121, R12, R25.reuse, 0x1, P0 ;  /* 0x000000190c797211 */ /* 0x080fe400000f0eff */
[-C--:B------:R-:W-:Y:S02]  /*5950*/  LEA.HI.X.SX32 R2, R14, R25.reuse, 0x1, P1 ;  /* 0x000000190e027211 */ /* 0x080fe400008f0eff */
[-C--:B------:R-:W-:Y:S02]  /*5960*/  LEA.HI.X.SX32 R4, R16, R25.reuse, 0x1, P2 ;  /* 0x0000001910047211 */ /* 0x080fe400010f0eff */
[-C--:B------:R-:W-:Y:S02]  /*5970*/  LEA.HI.X.SX32 R6, R18, R25.reuse, 0x1, P3 ;  /* 0x0000001912067211 */ /* 0x080fe400018f0eff */
[----:B------:R-:W-:Y:S02]  /*5980*/  LEA.HI.X.SX32 R8, R20, R25, 0x1, P4 ;  /* 0x0000001914087211 */ /* 0x000fe400020f0eff */
[----:B------:R-:W-:-:S02]  /*5990*/  LOP3.LUT R24, R206, 0x7, RZ, 0xc0, !PT ;  /* 0x00000007ce187812 */ /* 0x000fc400078ec0ff */
[C---:B------:R-:W-:Y:S01]  /*59a0*/  IADD3 R13, P6, R0.reuse, UR13, RZ ;  /* 0x0000000d000d7c10 */ /* 0x040fe2000ffde0ff */
[----:B------:R-:W-:Y:S01]  /*59b0*/  USHF.L.U64.HI UR13, UR8, 0x2, UR12 ;  /* 0x00000002080d7899 */ /* 0x000fe2000801020c */
[----:B------:R-:W-:Y:S01]  /*59c0*/  IADD3 R15, P0, R0, UR10, RZ ;  /* 0x0000000a000f7c10 */ /* 0x000fe2000ff1e0ff */
[----:B------:R-:W-:Y:S01]  /*59d0*/  IMAD R27, R24, 0x90, RZ ;  /* 0x00000090181b7824 */ /* 0x000fe200078e02ff */
[----:B------:R-:W-:Y:S01]  /*59e0*/  IADD3 R17, P1, R0, UR9, RZ ;  /* 0x0000000900117c10 */ /* 0x000fe2000ff3e0ff */
[----:B------:R-:W-:Y:S01]  /*59f0*/  IMAD.SHL.U32 R24, R206, 0x2, RZ ;  /* 0x00000002ce187824 */ /* 0x000fe200078e00ff */
[C---:B------:R-:W-:Y:S01]  /*5a00*/  IADD3 R19, P2, R0.reuse, UR7, RZ ;  /* 0x0000000700137c10 */ /* 0x040fe2000ff5e0ff */
[----:B------:R-:W-:Y:S01]  /*5a10*/  USHF.L.U64.HI UR12, UR18, 0x2, UR11 ;  /* 0x00000002120c7899 */ /* 0x000fe2000801020b */
[C---:B------:R-:W-:Y:S01]  /*5a20*/  IADD3 R21, P3, R0.reuse, UR6, RZ ;  /* 0x0000000600157c10 */ /* 0x040fe2000ff7e0ff */
[----:B------:R-:W-:Y:S01]  /*5a30*/  ULDC.64 UR6, c[0x0][0x160] ;  /* 0x0000580000067ab9 */ /* 0x000fe20000000a00 */
[----:B------:R-:W-:Y:S01]  /*5a40*/  IADD3 R23, P4, R0, c[0x0][0x188], RZ ;  /* 0x0000620000177a10 */ /* 0x000fe20007f9e0ff */
[----:B------:R-:W-:Y:S01]  /*5a50*/  UIMAD.WIDE.U32 UR6, UR18, UR15, UR6 ;  /* 0x0000000f120672a5 */ /* 0x000fe2000f8e0006 */
[-C--:B------:R-:W-:Y:S01]  /*5a60*/  LEA.HI.X.SX32 R10, R22, R25.reuse, 0x1, P5 ;  /* 0x00000019160a7211 */ /* 0x080fe200028f0eff */
[----:B------:R-:W-:Y:S01]  /*5a70*/  UIMAD UR15, UR11, 0xc, URZ ;  /* 0x0000000c0b0f78a4 */ /* 0x000fe2000f8e023f */
[-C--:B------:R-:W-:Y:S01]  /*5a80*/  LEA.HI.X.SX32 R12, R28, R25.reuse, 0x1, P6 ;  /* 0x000000191c0c7211 */ /* 0x080fe200030f0eff */
[----:B------:R-:W-:Y:S01]  /*5a90*/  UIADD3 UR11, UR5, UR14, URZ ;  /* 0x0000000e050b7290 */ /* 0x000fe2000fffe03f */
[-C--:B------:R-:W-:Y:S01]  /*5aa0*/  LEA.HI.X.SX32 R14, R30, R25.reuse, 0x1, P0 ;  /* 0x000000191e0e7211 */ /* 0x080fe200000f0eff */
[----:B------:R-:W-:Y:S01]  /*5ab0*/  UMOV UR9, 0x2 ;  /* 0x0000000200097882 */ /* 0x000fe20000000000 */
[-C--:B------:R-:W-:Y:S01]  /*5ac0*/  LEA.HI.X.SX32 R16, R32, R25.reuse, 0x1, P1 ;  /* 0x0000001920107211 */ /* 0x080fe200008f0eff */
[----:B------:R-:W-:Y:S01]  /*5ad0*/  UMOV UR10, 0xffffffff ;  /* 0xffffffff000a7882 */ /* 0x000fe20000000000 */
[-C--:B------:R-:W-:Y:S01]  /*5ae0*/  LEA.HI.X.SX32 R18, R34, R25.reuse, 0x1, P2 ;  /* 0x0000001922127211 */ /* 0x080fe200010f0eff */
[----:B------:R-:W-:Y:S01]  /*5af0*/  UIADD3 UR5, UR7, UR15, URZ ;  /* 0x0000000f07057290 */ /* 0x000fe2000fffe03f */
[----:B------:R-:W-:-:S02]  /*5b00*/  LEA.HI.X.SX32 R20, R36, R25, 0x1, P3 ;  /* 0x0000001924147211 */ /* 0x000fc400018f0eff */
[----:B------:R-:W-:Y:S02]  /*5b10*/  LEA.HI.X.SX32 R22, R38, R25, 0x1, P4 ;  /* 0x0000001926167211 */ /* 0x000fe400020f0eff */
[----:B------:R-:W-:Y:S02]  /*5b20*/  SHF.L.U64.HI R0, R0, 0x2, R25 ;  /* 0x0000000200007819 */ /* 0x000fe40000010219 */
[----:B------:R-:W-:Y:S02]  /*5b30*/  SHF.R.S32.HI R25, RZ, 0x1f, R26 ;  /* 0x0000001fff197819 */ /* 0x000fe4000001141a */
[C---:B------:R-:W-:Y:S01]  /*5b40*/  SHF.L.U64.HI R203, R202.reuse, 0x2, R203 ;  /* 0x00000002cacb7819 */ /* 0x040fe200000102cb */
[----:B------:R-:W-:Y:S01]  /*5b50*/  IMAD.SHL.U32 R202, R202, 0x4, RZ ;  /* 0x00000004caca7824 */ /* 0x000fe200078e00ff */
[----:B------:R-:W-:Y:S02]  /*5b60*/  LEA.HI R216, R25, R26, RZ, 0x5 ;  /* 0x0000001a19d87211 */ /* 0x000fe400078f28ff */
[----:B------:R-:W-:-:S02]  /*5b70*/  LOP3.LUT R25, R27, 0x30, R24, 0x78, !PT ;  /* 0x000000301b197812 */ /* 0x000fc400078e7818 */
[----:B------:R-:W-:Y:S02]  /*5b80*/  LOP3.LUT R24, R206, 0x3, RZ, 0xc0, !PT ;  /* 0x00000003ce187812 */ /* 0x000fe400078ec0ff */
[----:B------:R-:W-:Y:S02]  /*5b90*/  SHF.R.S32.HI R216, RZ, 0x5, R216 ;  /* 0x00000005ffd87819 */ /* 0x000fe400000114d8 */
[----:B------:R-:W-:Y:S01]  /*5ba0*/  LOP3.LUT R210, R25, 0x400, R208, 0xf8, !PT ;  /* 0x0000040019d27812 */ /* 0x000fe200078ef8d0 */
[----:B------:R-:W-:Y:S01]  /*5bb0*/  IMAD R27, R24, 0x220, RZ ;  /* 0x00000220181b7824 */ /* 0x000fe200078e02ff */
[C---:B------:R-:W-:Y:S01]  /*5bc0*/  SHF.L.U64.HI R201, R200.reuse, 0x2, R201 ;  /* 0x00000002c8c97819 */ /* 0x040fe200000102c9 */
[----:B------:R-:W-:Y:S01]  /*5bd0*/  IMAD.SHL.U32 R200, R200, 0x4, RZ ;  /* 0x00000004c8c87824 */ /* 0x000fe200078e00ff */
[C---:B------:R-:W-:Y:S01]  /*5be0*/  SHF.L.U64.HI R199, R198.reuse, 0x2, R199 ;  /* 0x00000002c6c77819 */ /* 0x040fe200000102c7 */
[----:B------:R-:W-:Y:S01]  /*5bf0*/  IMAD.SHL.U32 R198, R198, 0x4, RZ ;  /* 0x00000004c6c67824 */ /* 0x000fe200078e00ff */
[----:B------:R-:W-:-:S02]  /*5c00*/  LOP3.LUT R212, R27, 0x5c, R206, 0x78, !PT ;  /* 0x0000005c1bd47812 */ /* 0x000fc400078e78ce */
[C---:B------:R-:W-:Y:S01]  /*5c10*/  SHF.L.U64.HI R197, R196.reuse, 0x2, R197 ;  /* 0x00000002c4c57819 */ /* 0x040fe200000102c5 */
[----:B------:R-:W-:Y:S01]  /*5c20*/  IMAD.SHL.U32 R196, R196, 0x4, RZ ;  /* 0x00000004c4c47824 */ /* 0x000fe200078e00ff */
        /* <DEDUP_REMOVED lines=86> */
[----:B------:R-:W-:-:S02]  /*6190*/  IADD3 R214, R216, -0x3, RZ ;  /* 0xfffffffdd8d67810 */ /* 0x000fc40007ffe0ff */
[----:B------:R-:W-:Y:S02]  /*61a0*/  LOP3.LUT R211, R212, 0x20, RZ, 0x3c, !PT ;  /* 0x00000020d4d37812 */ /* 0x000fe400078e3cff */
[----:B------:R-:W-:Y:S02]  /*61b0*/  LOP3.LUT R209, R210, 0x40, RZ, 0x3c, !PT ;  /* 0x00000040d2d17812 */ /* 0x000fe400078e3cff */
.L_x_2:
[----:B------:R-:W-:-:S04]  /*61c0*/  DEPBAR.LE SB0, 0x4 ;  /* 0x000081000000791a */ /* 0x000fc80000000000 */
[----:B------:R-:W-:Y:S01]  /*61d0*/  UIADD3 UR10, UR10, 0x1, URZ ;  /* 0x000000010a0a7890 */ /* 0x000fe2000fffe03f */
[----:B------:R-:W-:Y:S01]  /*61e0*/  ISETP.GT.AND P1, PT, R213, RZ, PT ;  /* 0x000000ffd500720c */ /* 0x000fe20003f24270 */
[----:B------:R-:W-:Y:S01]  /*61f0*/  UIADD3 UR9, UR9, 0x1, URZ ;  /* 0x0000000109097890 */ /* 0x000fe2000fffe03f */
[----:B------:R-:W-:Y:S01]  /*6200*/  BAR.SYNC.DEFER_BLOCKING 0x0 ;  /* 0x0000000000007b1d */ /* 0x000fe20000010000 */
[----:B------:R-:W-:Y:S01]  /*6210*/  UISETP.GT.AND UP0, UPT, UR10, 0x2, UPT ;  /* 0x000000020a00788c */ /* 0x000fe2000bf04270 */
[----:B------:R-:W-:Y:S02]  /*6220*/  ISETP.GE.AND P0, PT, R207, R214, PT ;  /* 0x000000d6cf00720c */ /* 0x000fe40003f06270 */
[C---:B------:R-:W-:Y:S01]  /*6230*/  ISETP.GT.AND P4, PT, R213.reuse, 0xc, PT ;  /* 0x0000000cd500780c */ /* 0x040fe20003f84270 */
[----:B------:R-:W-:Y:S01]  /*6240*/  USEL UR10, UR10, URZ, !UP0 ;  /* 0x0000003f0a0a7287 */ /* 0x000fe2000c000000 */
[C---:B------:R-:W-:Y:S01]  /*6250*/  ISETP.GT.AND P2, PT, R213.reuse, 0x8, PT ;  /* 0x00000008d500780c */ /* 0x040fe20003f44270 */
[----:B------:R-:W-:Y:S01]  /*6260*/  UISETP.GT.AND UP0, UPT, UR9, 0x2, UPT ;  /* 0x000000020900788c */ /* 0x000fe2000bf04270 */
[----:B------:R-:W-:-:S02]  /*6270*/  ISETP.GT.AND P6, PT, R213, 0x10, PT ;  /* 0x00000010d500780c */ /* 0x000fc40003fc4270 */
[----:B-1----:R-:W-:Y:S01]  /*6280*/  IADD3 R228, P5, R223, UR6, RZ ;  /* 0x00000006dfe47c10 */ /* 0x002fe2000ffbe0ff */
[----:B------:R-:W-:Y:S01]  /*6290*/  IMAD.U32 R25, RZ, RZ, UR10 ;  /* 0x0000000aff197e24 */ /* 0x000fe2000f8e00ff */
[----:B------:R-:W-:Y:S01]  /*62a0*/  USEL UR9, UR9, URZ, !UP0 ;  /* 0x0000003f09097287 */ /* 0x000fe2000c000000 */
[----:B------:R-:W-:Y:S01]  /*62b0*/  IMAD.U32 R24, RZ, RZ, UR10 ;  /* 0x0000000aff187e24 */ /* 0x000fe2000f8e00ff */
[----:B------:R-:W-:Y:S01]  /*62c0*/  IADD3.X R229, R0, UR5, RZ, P5, !PT ;  /* 0x0000000500e57c10 */ /* 0x000fe2000affe4ff */
[----:B------:R-:W-:Y:S01]  /*62d0*/  IMAD.U32 R41, RZ, RZ, UR10 ;  /* 0x0000000aff297e24 */ /* 0x000fe2000f8e00ff */
[----:B------:R-:W-:Y:S01]  /*62e0*/  ISETP.GT.AND P5, PT, R213, 0x14, PT ;  /* 0x00000014d500780c */ /* 0x000fe20003fa4270 */
[----:B------:R-:W-:Y:S01]  /*62f0*/  IMAD R226, R25, 0x4000, R212 ;  /* 0x0000400019e27824 */ /* 0x000fe200078e02d4 */
[----:B------:R-:W-:Y:S01]  /*6300*/  IADD3 R207, R207, 0x1, RZ ;  /* 0x00000001cfcf7810 */ /* 0x000fe20007ffe0ff */
[----:B------:R-:W-:Y:S02]  /*6310*/  IMAD R225, R24, 0x4000, R211 ;  /* 0x0000400018e17824 */ /* 0x000fe400078e02d3 */
[----:B------:R-:W-:Y:S01]  /*6320*/  IMAD R41, R41, 0x2000, R210 ;  /* 0x0000200029297824 */ /* 0x000fe200078e02d2 */
[----:B------:R-:W-:Y:S04]  /*6330*/  LDS R116, [R226+0x180] ;  /* 0x00018000e2747984 */ /* 0x000fe80000000800 */
[----:B------:R-:W-:Y:S04]  /*6340*/  LDSM.16.M88.4 R24, [R41+0xc000] ;  /* 0x00c000002918783b */ /* 0x000fe80000000200 */
[----:B------:R-:W-:Y:S04]  /*6350*/  LDSM.16.M88.4 R28, [R41+0xc800] ;  /* 0x00c80000291c783b */ /* 0x000fe80000000200 */
[----:B------:R-:W-:Y:S04]  /*6360*/  LDSM.16.M88.4 R32, [R41+0xd000] ;  /* 0x00d000002920783b */ /* 0x000fe80000000200 */
[----:B------:R-:W-:Y:S04]  /*6370*/  LDSM.16.M88.4 R36, [R41+0xd800] ;  /* 0x00d800002924783b */ /* 0x000fe80000000200 */
[----:B------:R-:W-:Y:S04]  /*6380*/  LDS R118, [R226+0x980] ;  /* 0x00098000e2767984 */ /* 0x000fe80000000800 */
[----:B------:R-:W-:Y:S04]  /*6390*/  LDS R117, [R225+0x180] ;  /* 0x00018000e1757984 */ /* 0x000fe80000000800 */
[----:B------:R-:W1:Y:S04]  /*63a0*/  LDS R119, [R225+0x980] ;  /* 0x00098000e1777984 */ /* 0x000e680000000800 */
[----:B------:R-:W-:Y:S04]  /*63b0*/  LDS R136, [R226] ;  /* 0x00000000e2887984 */ /* 0x000fe80000000800 */
[----:B------:R-:W-:Y:S04]  /*63c0*/  LDS R138, [R226+0x800] ;  /* 0x00080000e28a7984 */ /* 0x000fe80000000800 */
[----:B------:R-:W-:Y:S04]  /*63d0*/  LDS R137, [R225] ;  /* 0x00000000e1897984 */ /* 0x000fe80000000800 */
[----:B------:R-:W2:Y:S04]  /*63e0*/  LDS R139, [R225+0x800] ;  /* 0x00080000e18b7984 */ /* 0x000ea80000000800 */
[----:B------:R-:W-:Y:S04]  /*63f0*/  LDS R132, [R226+0x80] ;  /* 0x00008000e2847984 */ /* 0x000fe80000000800 */
[----:B------:R-:W-:Y:S04]  /*6400*/  LDS R134, [R226+0x880] ;  /* 0x00088000e2867984 */ /* 0x000fe80000000800 */
[----:B------:R-:W-:Y:S04]  /*6410*/  LDS R133, [R225+0x80] ;  /* 0x00008000e1857984 */ /* 0x000fe80000000800 */
[----:B------:R-:W3:Y:S04]  /*6420*/  LDS R135, [R225+0x880] ;  /* 0x00088000e1877984 */ /* 0x000ee80000000800 */
[----:B------:R-:W-:Y:S04]  /*6430*/  LDS R124, [R226+0x100] ;  /* 0x00010000e27c7984 */ /* 0x000fe80000000800 */
[----:B------:R-:W-:Y:S01]  /*6440*/  LDS R126, [R226+0x900] ;  /* 0x00090000e27e7984 */ /* 0x000fe20000000800 */
[C---:B-1----:R-:W-:Y:S03]  /*6450*/  HMMA.1688.F32.TF32 R108, R116.reuse, R24, R108 ;  /* 0x00000018746c723c */ /* 0x042fe6000008106c */
[----:B------:R-:W-:Y:S04]  /*6460*/  LDS R125, [R225+0x100] ;  /* 0x00010000e17d7984 */ /* 0x000fe80000000800 */
[----:B------:R-:W1:Y:S01]  /*6470*/  LDS R127, [R225+0x900] ;  /* 0x00090000e17f7984 */ /* 0x000e620000000800 */
[C---:B------:R-:W-:Y:S03]  /*6480*/  HMMA.1688.F32.TF32 R100, R116.reuse, R28, R100 ;  /* 0x0000001c7464723c */ /* 0x040fe60000081064 */
[----:B------:R-:W-:Y:S04]  /*6490*/  LDS R40, [R226+0x1000] ;  /* 0x00100000e2287984 */ /* 0x000fe80000000800 */
[----:B------:R-:W-:Y:S01]  /*64a0*/  LDS R42, [R226+0x1800] ;  /* 0x00180000e22a7984 */ /* 0x000fe20000000800 */
[C---:B------:R-:W-:Y:S03]  /*64b0*/  HMMA.1688.F32.TF32 R104, R116.reuse, R32, R104 ;  /* 0x000000207468723c */ /* 0x040fe60000081068 */
[----:B------:R-:W-:Y:S04]  /*64c0*/  LDS R41, [R225+0x1000] ;  /* 0x00100000e1297984 */ /* 0x000fe80000000800 */
[----:B------:R-:W4:Y:S01]  /*64d0*/  LDS R43, [R225+0x1800] ;  /* 0x00180000e12b7984 */ /* 0x000f220000000800 */
[----:B------:R-:W-:Y:S03]  /*64e0*/  HMMA.1688.F32.TF32 R112, R116, R36, R112 ;  /* 0x000000247470723c */ /* 0x000fe60000081070 */
[----:B------:R-:W-:Y:S04]  /*64f0*/  LDS R44, [R226+0x1080] ;  /* 0x00108000e22c7984 */ /* 0x000fe80000000800 */
[----:B------:R-:W-:Y:S01]  /*6500*/  LDS R46, [R226+0x1880] ;  /* 0x00188000e22e7984 */ /* 0x000fe20000000800 */
[C---:B--2---:R-:W-:Y:S03]  /*6510*/  HMMA.1688.F32.TF32 R64, R136.reuse, R24, R64 ;  /* 0x000000188840723c */ /* 0x044fe60000081040 */
[----:B------:R-:W-:Y:S04]  /*6520*/  LDS R45, [R225+0x1080] ;  /* 0x00108000e12d7984 */ /* 0x000fe80000000800 */
[----:B------:R-:W2:Y:S01]  /*6530*/  LDS R47, [R225+0x1880] ;  /* 0x00188000e12f7984 */ /* 0x000ea20000000800 */
[C---:B------:R-:W-:Y:S03]  /*6540*/  HMMA.1688.F32.TF32 R60, R136.reuse, R28, R60 ;  /* 0x0000001c883c723c */ /* 0x040fe6000008103c */
[----:B------:R-:W-:Y:S04]  /*6550*/  LDS R48, [R226+0x1100] ;  /* 0x00110000e2307984 */ /* 0x000fe80000000800 */
[----:B------:R-:W-:Y:S01]  /*6560*/  LDS R50, [R226+0x1900] ;  /* 0x00190000e2327984 */ /* 0x000fe20000000800 */
[C---:B------:R-:W-:Y:S03]  /*6570*/  HMMA.1688.F32.TF32 R56, R136.reuse, R32, R56 ;  /* 0x000000208838723c */ /* 0x040fe60000081038 */
[----:B------:R-:W-:Y:S04]  /*6580*/  LDS R49, [R225+0x1100] ;  /* 0x00110000e1317984 */ /* 0x000fe80000000800 */
[----:B------:R-:W5:Y:S01]  /*6590*/  LDS R51, [R225+0x1900] ;  /* 0x00190000e1337984 */ /* 0x000f620000000800 */
[----:B------:R-:W-:Y:S03]  /*65a0*/  HMMA.1688.F32.TF32 R52, R136, R36, R52 ;  /* 0x000000248834723c */ /* 0x000fe60000081034 */
[----:B------:R-:W-:Y:S04]  /*65b0*/  LDS R116, [R226+0x1180] ;  /* 0x00118000e2747984 */ /* 0x000fe80000000800 */
[----:B------:R-:W-:Y:S01]  /*65c0*/  LDS R118, [R226+0x1980] ;  /* 0x00198000e2767984 */ /* 0x000fe20000000800 */
[C---:B---3--:R-:W-:Y:S03]  /*65d0*/  HMMA.1688.F32.TF32 R68, R132.reuse, R24, R68 ;  /* 0x000000188444723c */ /* 0x048fe60000081044 */
[----:B------:R-:W-:Y:S04]  /*65e0*/  LDS R117, [R225+0x1180] ;  /* 0x00118000e1757984 */ /* 0x000fe80000000800 */
[----:B------:R-:W3:Y:S01]  /*65f0*/  LDS R119, [R225+0x1980] ;  /* 0x00198000e1777984 */ /* 0x000ee20000000800 */
[C---:B------:R-:W-:Y:S03]  /*6600*/  HMMA.1688.F32.TF32 R72, R132.reuse, R28, R72 ;  /* 0x0000001c8448723c */ /* 0x040fe60000081048 */
[----:B------:R-:W-:Y:S04]  /*6610*/  LDS R136, [R226+0x2080] ;  /* 0x00208000e2887984 */ /* 0x000fe80000000800 */
[----:B------:R-:W-:Y:S01]  /*6620*/  LDS R138, [R226+0x2880] ;  /* 0x00288000e28a7984 */ /* 0x000fe20000000800 */
[C---:B------:R-:W-:Y:S03]  /*6630*/  HMMA.1688.F32.TF32 R76, R132.reuse, R32, R76 ;  /* 0x00000020844c723c */ /* 0x040fe6000008104c */
[----:B------:R-:W-:Y:S04]  /*6640*/  LDS R137, [R225+0x2080] ;  /* 0x00208000e1897984 */ /* 0x000fe80000000800 */
[----:B------:R-:W-:Y:S01]  /*6650*/  LDS R139, [R225+0x2880] ;  /* 0x00288000e18b7984 */ /* 0x000fe20000000800 */
[----:B------:R-:W-:Y:S03]  /*6660*/  HMMA.1688.F32.TF32 R80, R132, R36, R80 ;  /* 0x000000248450723c */ /* 0x000fe60000081050 */
[----:B------:R-:W-:Y:S04]  /*6670*/  LDS R132, [R226+0x2100] ;  /* 0x00210000e2847984 */ /* 0x000fe80000000800 */
[----:B------:R-:W-:Y:S01]  /*6680*/  LDS R134, [R226+0x2900] ;  /* 0x00290000e2867984 */ /* 0x000fe20000000800 */
[C---:B-1----:R-:W-:Y:S03]  /*6690*/  HMMA.1688.F32.TF32 R84, R124.reuse, R24, R84 ;  /* 0x000000187c54723c */ /* 0x042fe60000081054 */
[----:B------:R-:W-:Y:S04]  /*66a0*/  LDS R133, [R225+0x2100] ;  /* 0x00210000e1857984 */ /* 0x000fe80000000800 */
[----:B------:R-:W-:Y:S01]  /*66b0*/  LDS R135, [R225+0x2900] ;  /* 0x00290000e1877984 */ /* 0x000fe20000000800 */
[C---:B------:R-:W-:Y:S08]  /*66c0*/  HMMA.1688.F32.TF32 R88, R124.reuse, R28, R88 ;  /* 0x0000001c7c58723c */ /* 0x040ff00000081058 */
[C---:B------:R-:W-:Y:S07]  /*66d0*/  HMMA.1688.F32.TF32 R92, R124.reuse, R32, R92 ;  /* 0x000000207c5c723c */ /* 0x040fee000008105c */
[----:B------:R-:W-:Y:S01]  /*66e0*/  IMAD.U32 R32, RZ, RZ, UR10 ;  /* 0x0000000aff207e24 */ /* 0x000fe2000f8e00ff */
[----:B------:R-:W-:Y:S01]  /*66f0*/  HMMA.1688.F32.TF32 R96, R124, R36, R96 ;  /* 0x000000247c60723c */ /* 0x000fe20000081060 */
[----:B------:R-:W-:Y:S01]  /*6700*/  LDS R124, [R226+0x2000] ;  /* 0x00200000e27c7984 */ /* 0x000fe20000000800 */
[----:B------:R-:W-:Y:S01]  /*6710*/  SEL R33, RZ, 0x4, !P1 ;  /* 0x00000004ff217807 */ /* 0x000fe20004800000 */
[----:B------:R-:W-:Y:S01]  /*6720*/  IMAD R32, R32, 0x2000, R209 ;  /* 0x0000200020207824 */ /* 0x000fe200078e02d1 */
[----:B------:R-:W-:Y:S01]  /*6730*/  ISETP.GT.AND P1, PT, R213, 0x4, PT ;  /* 0x00000004d500780c */ /* 0x000fe20003f24270 */
[----:B------:R-:W-:Y:S01]  /*6740*/  LDS R126, [R226+0x2800] ;  /* 0x00280000e27e7984 */ /* 0x000fe20000000800 */
[----:B------:R-:W-:-:S02]  /*6750*/  SEL R33, R33, RZ, !P0 ;  /* 0x000000ff21217207 */ /* 0x000fc40004000000 */
[C---:B----4-:R-:W-:Y:S01]  /*6760*/  HMMA.1688.F32.TF32 R64, R40.reuse, R26, R64 ;  /* 0x0000001a2840723c */ /* 0x050fe20000081040 */
[----:B------:R-:W-:Y:S01]  /*6770*/  LDS R125, [R225+0x2000] ;  /* 0x00200000e17d7984 */ /* 0x000fe20000000800 */
[----:B------:R-:W-:Y:S02]  /*6780*/  ISETP.NE.U32.AND P3, PT, R33, RZ, PT ;  /* 0x000000ff2100720c */ /* 0x000fe40003f65070 */
[----:B------:R-:W-:Y:S01]  /*6790*/  SEL R33, RZ, 0x4, !P2 ;  /* 0x00000004ff217807 */ /* 0x000fe20005000000 */
[----:B------:R-:W-:Y:S03]  /*67a0*/  LDS R127, [R225+0x2800] ;  /* 0x00280000e17f7984 */ /* 0x000fe60000000800 */
[C---:B------:R-:W-:Y:S01]  /*67b0*/  HMMA.1688.F32.TF32 R60, R40.reuse, R30, R60 ;  /* 0x0000001e283c723c */ /* 0x040fe2000008103c */
[----:B------:R-:W-:Y:S01]  /*67c0*/  SEL R33, R33, RZ, !P0 ;  /* 0x000000ff21217207 */ /* 0x000fe20004000000 */
[----:B------:R-:W-:Y:S04]  /*67d0*/  LDS R36, [R226+0x3080] ;  /* 0x00308000e2247984 */ /* 0x000fe80000000800 */
[----:B------:R-:W-:Y:S02]  /*67e0*/  LDS R37, [R225+0x3080] ;  /* 0x00308000e1257984 */ /* 0x000fe40000000800 */
[C---:B------:R-:W-:Y:S08]  /*67f0*/  HMMA.1688.F32.TF32 R56, R40.reuse, R34, R56 ;  /* 0x000000222838723c */ /* 0x040ff00000081038 */
[----:B------:R-:W-:Y:S01]  /*6800*/  HMMA.1688.F32.TF32 R52, R40, R38, R52 ;  /* 0x000000262834723c */ /* 0x000fe20000081034 */
[----:B------:R-:W1:Y:S07]  /*6810*/  LDSM.16.M88.4 R40, [R32+0xc000] ;  /* 0x00c000002028783b */ /* 0x000e6e0000000200 */
[C---:B--2---:R-:W-:Y:S08]  /*6820*/  HMMA.1688.F32.TF32 R68, R44.reuse, R26, R68 ;  /* 0x0000001a2c44723c */ /* 0x044ff00000081044 */
[C---:B------:R-:W-:Y:S08]  /*6830*/  HMMA.1688.F32.TF32 R72, R44.reuse, R30, R72 ;  /* 0x0000001e2c48723c */ /* 0x040ff00000081048 */
[C---:B------:R-:W-:Y:S08]  /*6840*/  HMMA.1688.F32.TF32 R76, R44.reuse, R34, R76 ;  /* 0x000000222c4c723c */ /* 0x040ff0000008104c */
[----:B------:R-:W-:Y:S01]  /*6850*/  HMMA.1688.F32.TF32 R80, R44, R38, R80 ;  /* 0x000000262c50723c */ /* 0x000fe20000081050 */
[----:B------:R-:W2:Y:S07]  /*6860*/  LDSM.16.M88.4 R44, [R32+0xc800] ;  /* 0x00c80000202c783b */ /* 0x000eae0000000200 */
[C---:B-----5:R-:W-:Y:S08]  /*6870*/  HMMA.1688.F32.TF32 R84, R48.reuse, R26, R84 ;  /* 0x0000001a3054723c */ /* 0x060ff00000081054 */
[----:B------:R-:W-:Y:S08]  /*6880*/  HMMA.1688.F32.TF32 R88, R48, R30, R88 ;  /* 0x0000001e3058723c */ /* 0x000ff00000081058 */
[C---:B---3--:R-:W-:Y:S01]  /*6890*/  HMMA.1688.F32.TF32 R108, R116.reuse, R26, R108 ;  /* 0x0000001a746c723c */ /* 0x048fe2000008106c */
[----:B------:R-:W3:Y:S07]  /*68a0*/  LDSM.16.M88.4 R24, [R32+0xd000] ;  /* 0x00d000002018783b */ /* 0x000eee0000000200 */
[----:B------:R-:W-:Y:S01]  /*68b0*/  HMMA.1688.F32.TF32 R100, R116, R30, R100 ;  /* 0x0000001e7464723c */ /* 0x000fe20000081064 */
[----:B------:R4:W5:Y:S07]  /*68c0*/  LDSM.16.M88.4 R28, [R32+0xd800] ;  /* 0x00d80000201c783b */ /* 0x00096e0000000200 */
[----:B------:R-:W-:Y:S01]  /*68d0*/  HMMA.1688.F32.TF32 R92, R48, R34, R92 ;  /* 0x00000022305c723c */ /* 0x000fe2000008105c */
[----:B----4-:R-:W-:-:S02]  /*68e0*/  SEL R32, RZ, 0x4, !P1 ;  /* 0x00000004ff207807 */ /* 0x010fc40004800000 */
[----:B------:R-:W-:Y:S02]  /*68f0*/  ISETP.NE.U32.AND P1, PT, R33, RZ, PT ;  /* 0x000000ff2100720c */ /* 0x000fe40003f25070 */
[----:B------:R-:W-:Y:S01]  /*6900*/  SEL R32, R32, RZ, !P0 ;  /* 0x000000ff20207207 */ /* 0x000fe20004000000 */
[----:B------:R-:W-:Y:S02]  /*6910*/  LDS R33, [R225+0x3100] ;  /* 0x00310000e1217984 */ /* 0x000fe40000000800 */
[----:B------:R-:W-:Y:S02]  /*6920*/  HMMA.1688.F32.TF32 R104, R116, R34, R104 ;  /* 0x000000227468723c */ /* 0x000fe40000081068 */
[----:B------:R-:W-:Y:S05]  /*6930*/  LDS R35, [R225+0x3900] ;  /* 0x00390000e1237984 */ /* 0x000fea0000000800 */
[----:B------:R-:W-:Y:S01]  /*6940*/  SEL R34, RZ, 0x4, !P4 ;  /* 0x00000004ff227807 */ /* 0x000fe20006000000 */
[----:B------:R-:W-:Y:S01]  /*6950*/  HMMA.1688.F32.TF32 R96, R48, R38, R96 ;  /* 0x000000263060723c */ /* 0x000fe20000081060 */
[----:B------:R-:W-:Y:S01]  /*6960*/  ISETP.NE.U32.AND P4, PT, R32, RZ, PT ;  /* 0x000000ff2000720c */ /* 0x000fe20003f85070 */
[----:B------:R-:W-:Y:S01]  /*6970*/  LDS R48, [R226+0x3000] ;  /* 0x00300000e2307984 */ /* 0x000fe20000000800 */
[----:B------:R-:W-:-:S02]  /*6980*/  SEL R34, R34, RZ, !P0 ;  /* 0x000000ff22227207 */ /* 0x000fc40004000000 */
[----:B------:R-:W-:Y:S01]  /*6990*/  SEL R32, RZ, 0x4, !P6 ;  /* 0x00000004ff207807 */ /* 0x000fe20007000000 */
[----:B------:R-:W-:Y:S01]  /*69a0*/  LDS R50, [R226+0x3800] ;  /* 0x00380000e2327984 */ /* 0x000fe20000000800 */
[----:B------:R-:W-:Y:S01]  /*69b0*/  ISETP.NE.U32.AND P2, PT, R34, RZ, PT ;  /* 0x000000ff2200720c */ /* 0x000fe20003f45070 */
[----:B------:R-:W-:Y:S01]  /*69c0*/  IMAD.U32 R34, RZ, RZ, UR9 ;  /* 0x00000009ff227e24 */ /* 0x000fe2000f8e00ff */
[----:B------:R-:W-:Y:S01]  /*69d0*/  HMMA.1688.F32.TF32 R116, R116, R38, R112 ;  /* 0x000000267474723c */ /* 0x000fe20000081070 */
[----:B------:R-:W-:Y:S01]  /*69e0*/  SEL R231, R32, RZ, !P0 ;  /* 0x000000ff20e77207 */ /* 0x000fe20004000000 */
[----:B------:R-:W-:Y:S01]  /*69f0*/  LDS R38, [R226+0x3880] ;  /* 0x00388000e2267984 */ /* 0x000fe20000000800 */
[----:B------:R-:W-:Y:S01]  /*6a00*/  IMAD R227, R34, 0x4000, R221 ;  /* 0x0000400022e37824 */ /* 0x000fe200078e02dd */
[----:B------:R-:W-:Y:S02]  /*6a10*/  IADD3 R230, P6, R17, UR6, RZ ;  /* 0x0000000611e67c10 */ /* 0x000fe4000ffde0ff */
[----:B------:R-:W-:Y:S02]  /*6a20*/  LDS R32, [R226+0x3100] ;  /* 0x00310000e2207984 */ /* 0x000fe40000000800 */
[C---:B-1----:R-:W-:Y:S02]  /*6a30*/  HMMA.1688.F32.TF32 R64, R124.reuse, R40, R64 ;  /* 0x000000287c40723c */ /* 0x042fe40000081040 */
[----:B------:R-:W-:Y:S04]  /*6a40*/  LDS R34, [R226+0x3900] ;  /* 0x00390000e2227984 */ /* 0x000fe80000000800 */
[----:B------:R-:W-:Y:S02]  /*6a50*/  LDS R112, [R226+0x3180] ;  /* 0x00318000e2707984 */ /* 0x000fe40000000800 */
[C---:B--2---:R-:W-:Y:S02]  /*6a60*/  HMMA.1688.F32.TF32 R60, R124.reuse, R44, R60 ;  /* 0x0000002c7c3c723c */ /* 0x044fe4000008103c */
[----:B------:R-:W-:Y:S04]  /*6a70*/  LDS R114, [R226+0x3980] ;  /* 0x00398000e2727984 */ /* 0x000fe80000000800 */
[----:B------:R-:W-:Y:S02]  /*6a80*/  LDS R49, [R225+0x3000] ;  /* 0x00300000e1317984 */ /* 0x000fe40000000800 */
[C---:B---3--:R-:W-:Y:S02]  /*6a90*/  HMMA.1688.F32.TF32 R56, R124.reuse, R24, R56 ;  /* 0x000000187c38723c */ /* 0x048fe40000081038 */
[----:B------:R-:W-:Y:S04]  /*6aa0*/  LDS R51, [R225+0x3800] ;  /* 0x00380000e1337984 */ /* 0x000fe80000000800 */
[----:B------:R-:W-:Y:S02]  /*6ab0*/  LDS R39, [R225+0x3880] ;  /* 0x00388000e1277984 */ /* 0x000fe40000000800 */
[----:B-----5:R-:W-:Y:S02]  /*6ac0*/  HMMA.1688.F32.TF32 R52, R124, R28, R52 ;  /* 0x0000001c7c34723c */ /* 0x020fe40000081034 */
[----:B------:R-:W-:Y:S04]  /*6ad0*/  LDS R124, [R226+0x2180] ;  /* 0x00218000e27c7984 */ /* 0x000fe80000000800 */
[----:B------:R1:W-:Y:S02]  /*6ae0*/  LDS R126, [R226+0x2980] ;  /* 0x00298000e27e7984 */ /* 0x0003e40000000800 */
[C---:B------:R-:W-:Y:S02]  /*6af0*/  HMMA.1688.F32.TF32 R68, R136.reuse, R40, R68 ;  /* 0x000000288844723c */ /* 0x040fe40000081044 */
[----:B------:R-:W-:Y:S04]  /*6b00*/  LDS R125, [R225+0x2180] ;  /* 0x00218000e17d7984 */ /* 0x000fe80000000800 */
[----:B------:R-:W2:Y:S01]  /*6b10*/  LDS R127, [R225+0x2980] ;  /* 0x00298000e17f7984 */ /* 0x000ea20000000800 */
[----:B-1----:R-:W-:Y:S01]  /*6b20*/  SEL R226, RZ, 0x4, !P5 ;  /* 0x00000004ffe27807 */ /* 0x002fe20006800000 */
[----:B------:R-:W-:Y:S01]  /*6b30*/  HMMA.1688.F32.TF32 R72, R136, R44, R72 ;  /* 0x0000002c8848723c */ /* 0x000fe20000081048 */
[----:B------:R-:W-:Y:S01]  /*6b40*/  IADD3 R232, P5, R9, UR6, RZ ;  /* 0x0000000609e87c10 */ /* 0x000fe2000ffbe0ff */
[----:B------:R-:W-:Y:S01]  /*6b50*/  LDS R113, [R225+0x3180] ;  /* 0x00318000e1717984 */ /* 0x000fe20000000800 */
[----:B------:R-:W-:-:S02]  /*6b60*/  SEL R226, R226, RZ, !P0 ;  /* 0x000000ffe2e27207 */ /* 0x000fc40004000000 */
[----:B------:R-:W-:Y:S01]  /*6b70*/  IADD3.X R233, R8, UR5, RZ, P5, !PT ;  /* 0x0000000508e97c10 */ /* 0x000fe2000affe4ff */
[----:B------:R1:W3:Y:S01]  /*6b80*/  LDS R115, [R225+0x3980] ;  /* 0x00398000e1737984 */ /* 0x0002e20000000800 */
[----:B------:R-:W-:Y:S01]  /*6b90*/  ISETP.NE.U32.AND P5, PT, R226, RZ, PT ;  /* 0x000000ffe200720c */ /* 0x000fe20003fa5070 */
[C---:B------:R-:W-:Y:S02]  /*6ba0*/  HMMA.1688.F32.TF32 R76, R136.reuse, R24, R76 ;  /* 0x00000018884c723c */ /* 0x040fe4000008104c */
[----:B------:R-:W-:Y:S06]  /*6bb0*/  BAR.SYNC.DEFER_BLOCKING 0x0 ;  /* 0x0000000000007b1d */ /* 0x000fec0000010000 */
[----:B------:R-:W-:Y:S08]  /*6bc0*/  HMMA.1688.F32.TF32 R80, R136, R28, R80 ;  /* 0x0000001c8850723c */ /* 0x000ff00000081050 */
[C---:B------:R-:W-:Y:S08]  /*6bd0*/  HMMA.1688.F32.TF32 R84, R132.reuse, R40, R84 ;  /* 0x000000288454723c */ /* 0x040ff00000081054 */
[----:B------:R-:W-:Y:S01]  /*6be0*/  HMMA.1688.F32.TF32 R88, R132, R44, R88 ;  /* 0x0000002c8458723c */ /* 0x000fe20000081058 */
[----:B------:R-:W-:Y:S01]  /*6bf0*/  @!PT LDS RZ, [RZ] ;  /* 0x00000000fffff984 */ /* 0x000fe20000000800 */
[----:B------:R-:W-:Y:S01]  /*6c00*/  @!PT LDS RZ, [RZ] ;  /* 0x00000000fffff984 */ /* 0x000fe20000000800 */
[----:B------:R-:W-:Y:S01]  /*6c10*/  @!PT LDS RZ, [RZ] ;  /* 0x00000000fffff984 */ /* 0x000fe20000000800 */
[----:B------:R4:W-:Y:S01]  /*6c20*/  LDGSTS.E [R227], [R228.64], P3 ;  /* 0x00000000e4e37fae */ /* 0x0009e20009921850 */
[----:B------:R-:W-:-:S02]  /*6c30*/  ISETP.NE.U32.AND P3, PT, R231, RZ, PT ;  /* 0x000000ffe700720c */ /* 0x000fc40003f65070 */
[----:B------:R-:W-:Y:S02]  /*6c40*/  IADD3.X R231, R16, UR5, RZ, P6, !PT ;  /* 0x0000000510e77c10 */ /* 0x000fe4000b7fe4ff */
[C---:B------:R-:W-:Y:S02]  /*6c50*/  ISETP.GT.AND P6, PT, R213.reuse, 0x18, PT ;  /* 0x00000018d500780c */ /* 0x040fe40003fc4270 */
[----:B------:R-:W-:Y:S01]  /*6c60*/  HMMA.1688.F32.TF32 R92, R132, R24, R92 ;  /* 0x00000018845c723c */ /* 0x000fe2000008105c */
[----:B------:R5:W-:Y:S01]  /*6c70*/  LDGSTS.E [R227+0x800], [R230.64], P4 ;  /* 0x00800000e6e37fae */ /* 0x000be2000a121850 */
[----:B-1----:R-:W-:Y:S02]  /*6c80*/  SEL R225, RZ, 0x4, !P6 ;  /* 0x00000004ffe17807 */ /* 0x002fe40007000000 */
[----:B------:R-:W-:Y:S01]  /*6c90*/  ISETP.GT.AND P4, PT, R213, 0x1c, PT ;  /* 0x0000001cd500780c */ /* 0x000fe20003f84270 */
[----:B------:R1:W-:Y:S01]  /*6ca0*/  LDGSTS.E [R227+0x1000], [R232.64], P1 ;  /* 0x01000000e8e37fae */ /* 0x0003e20008921850 */
[----:B----4-:R-:W-:-:S02]  /*6cb0*/  IADD3 R228, P6, R120, UR6, RZ ;  /* 0x0000000678e47c10 */ /* 0x010fc4000ffde0ff */
[----:B------:R-:W-:Y:S01]  /*6cc0*/  HMMA.1688.F32.TF32 R96, R132, R28, R96 ;  /* 0x0000001c8460723c */ /* 0x000fe20000081060 */
[----:B------:R-:W-:Y:S02]  /*6cd0*/  SEL R136, RZ, 0x4, !P4 ;  /* 0x00000004ff887807 */ /* 0x000fe40006000000 */
[----:B------:R-:W-:Y:S02]  /*6ce0*/  IADD3.X R229, R121, UR5, RZ, P6, !PT ;  /* 0x0000000579e57c10 */ /* 0x000fe4000b7fe4ff */
[----:B------:R-:W-:Y:S02]  /*6cf0*/  ISETP.GT.AND P6, PT, R213, 0x1, PT ;  /* 0x00000001d500780c */ /* 0x000fe40003fc4270 */
[----:B-----5:R-:W-:Y:S01]  /*6d00*/  IADD3 R230, P4, R148, UR6, RZ ;  /* 0x0000000694e67c10 */ /* 0x020fe2000ff9e0ff */
[----:B------:R1:W-:Y:S01]  /*6d10*/  LDGSTS.E [R227+0x1800], [R228.64], P2 ;  /* 0x01800000e4e37fae */ /* 0x0003e20009121850 */
[----:B------:R-:W-:Y:S01]  /*6d20*/  IADD3 R234, P2, R140, UR6, RZ ;  /* 0x000000068cea7c10 */ /* 0x000fe2000ff5e0ff */
[----:B------:R-:W-:Y:S01]  /*6d30*/  IMAD.U32 R135, RZ, RZ, UR9 ;  /* 0x00000009ff877e24 */ /* 0x000fe2000f8e00ff */
[----:B------:R-:W-:Y:S01]  /*6d40*/  SEL R137, RZ, 0x4, !P6 ;  /* 0x00000004ff897807 */ /* 0x000fe20007000000 */
[----:B--2---:R-:W-:Y:S01]  /*6d50*/  HMMA.1688.F32.TF32 R108, R124, R40, R108 ;  /* 0x000000287c6c723c */ /* 0x004fe2000008106c */
[----:B------:R-:W-:Y:S01]  /*6d60*/  IADD3.X R235, R141, UR5, RZ, P2, !PT ;  /* 0x000000058deb7c10 */ /* 0x000fe200097fe4ff */
[----:B------:R-:W-:Y:S01]  /*6d70*/  IMAD R135, R135, 0x4000, R220 ;  /* 0x0000400087877824 */ /* 0x000fe200078e02dc */
[----:B------:R-:W-:-:S02]  /*6d80*/  SEL R137, R137, RZ, !P0 ;  /* 0x000000ff89897207 */ /* 0x000fc40004000000 */
[----:B------:R-:W-:Y:S01]  /*6d90*/  SEL R225, R225, RZ, !P0 ;  /* 0x000000ffe1e17207 */ /* 0x000fe20004000000 */
[----:B------:R1:W-:Y:S01]  /*6da0*/  LDGSTS.E [R227+0x2000], [R234.64], P3 ;  /* 0x02000000eae37fae */ /* 0x0003e20009921850 */
[----:B------:R-:W-:Y:S01]  /*6db0*/  ISETP.GT.AND P3, PT, R213, 0x5, PT ;  /* 0x00000005d500780c */ /* 0x000fe20003f64270 */
[C---:B------:R-:W-:Y:S01]  /*6dc0*/  HMMA.1688.F32.TF32 R100, R124.reuse, R44, R100 ;  /* 0x0000002c7c64723c */ /* 0x040fe20000081064 */
[----:B------:R-:W-:Y:S02]  /*6dd0*/  SEL R136, R136, RZ, !P0 ;  /* 0x000000ff88887207 */ /* 0x000fe40004000000 */
[----:B------:R-:W-:Y:S02]  /*6de0*/  IADD3.X R231, R149, UR5, RZ, P4, !PT ;  /* 0x0000000595e77c10 */ /* 0x000fe4000a7fe4ff */
[----:B------:R-:W-:Y:S02]  /*6df0*/  ISETP.NE.U32.AND P4, PT, R137, RZ, PT ;  /* 0x000000ff8900720c */ /* 0x000fe40003f85070 */
[----:B------:R-:W-:Y:S01]  /*6e00*/  ISETP.NE.U32.AND P1, PT, R225, RZ, PT ;  /* 0x000000ffe100720c */ /* 0x000fe20003f25070 */
[----:B------:R1:W-:Y:S01]  /*6e10*/  LDGSTS.E [R227+0x2800], [R230.64], P5 ;  /* 0x02800000e6e37fae */ /* 0x0003e2000a921850 */
[----:B------:R-:W-:Y:S01]  /*6e20*/  SEL R137, RZ, 0x4, !P3 ;  /* 0x00000004ff897807 */ /* 0x000fe20005800000 */
[----:B------:R-:W-:Y:S01]  /*6e30*/  HMMA.1688.F32.TF32 R104, R124, R24, R104 ;  /* 0x000000187c68723c */ /* 0x000fe20000081068 */
[----:B------:R-:W-:-:S02]  /*6e40*/  ISETP.NE.U32.AND P2, PT, R136, RZ, PT ;  /* 0x000000ff8800720c */ /* 0x000fc40003f45070 */
[----:B------:R-:W-:Y:S02]  /*6e50*/  ISETP.GT.AND P3, PT, R213, 0x9, PT ;  /* 0x00000009d500780c */ /* 0x000fe40003f64270 */
[----:B------:R-:W-:Y:S02]  /*6e60*/  IADD3 R138, P5, R156, UR6, RZ ;  /* 0x000000069c8a7c10 */ /* 0x000fe4000ffbe0ff */
[----:B------:R-:W-:Y:S01]  /*6e70*/  SEL R137, R137, RZ, !P0 ;  /* 0x000000ff89897207 */ /* 0x000fe20004000000 */
[----:B------:R-:W-:Y:S01]  /*6e80*/  HMMA.1688.F32.TF32 R116, R124, R28, R116 ;  /* 0x0000001c7c74723c */ /* 0x000fe20000081074 */
[----:B------:R-:W-:Y:S02]  /*6e90*/  IADD3 R136, P6, R164, UR6, RZ ;  /* 0x00000006a4887c10 */ /* 0x000fe4000ffde0ff */
[----:B------:R-:W-:Y:S02]  /*6ea0*/  SEL R225, RZ, 0x4, !P3 ;  /* 0x00000004ffe17807 */ /* 0x000fe40005800000 */
[----:B------:R-:W-:-:S02]  /*6eb0*/  IADD3.X R139, R157, UR5, RZ, P5, !PT ;  /* 0x000000059d8b7c10 */ /* 0x000fc4000affe4ff */
[----:B------:R-:W-:Y:S01]  /*6ec0*/  ISETP.NE.U32.AND P3, PT, R137, RZ, PT ;  /* 0x000000ff8900720c */ /* 0x000fe20003f65070 */
[C---:B------:R-:W-:Y:S01]  /*6ed0*/  HMMA.1688.F32.TF32 R64, R48.reuse, R42, R64 ;  /* 0x0000002a3040723c */ /* 0x040fe20000081040 */
[----:B------:R-:W-:Y:S01]  /*6ee0*/  IADD3.X R137, R165, UR5, RZ, P6, !PT ;  /* 0x00000005a5897c10 */ /* 0x000fe2000b7fe4ff */
[----:B------:R1:W-:Y:S01]  /*6ef0*/  LDGSTS.E [R227+0x3000], [R138.64], P1 ;  /* 0x030000008ae37fae */ /* 0x0003e20008921850 */
[----:B------:R-:W-:Y:S02]  /*6f00*/  ISETP.GT.AND P5, PT, R213, 0xd, PT ;  /* 0x0000000dd500780c */ /* 0x000fe40003fa4270 */
[----:B------:R-:W-:Y:S01]  /*6f10*/  SEL R225, R225, RZ, !P0 ;  /* 0x000000ffe1e17207 */ /* 0x000fe20004000000 */
[----:B------:R2:W-:Y:S01]  /*6f20*/  LDGSTS.E [R227+0x3800], [R136.64], P2 ;  /* 0x0380000088e37fae */ /* 0x0005e20009121850 */
[----:B------:R-:W-:Y:S01]  /*6f30*/  SEL R133, RZ, 0x4, !P5 ;  /* 0x00000004ff857807 */ /* 0x000fe20006800000 */
[----:B------:R-:W-:Y:S01]  /*6f40*/  HMMA.1688.F32.TF32 R60, R48, R46, R60 ;  /* 0x0000002e303c723c */ /* 0x000fe2000008103c */
[----:B------:R-:W-:-:S02]  /*6f50*/  IADD3 R132, P2, R23, UR6, RZ ;  /* 0x0000000617847c10 */ /* 0x000fc4000ff5e0ff */
[----:B------:R-:W-:Y:S02]  /*6f60*/  SEL R134, R133, RZ, !P0 ;  /* 0x000000ff85867207 */ /* 0x000fe40004000000 */
[----:B------:R-:W-:Y:S02]  /*6f70*/  ISETP.GT.AND P5, PT, R213, 0x11, PT ;  /* 0x00000011d500780c */ /* 0x000fe40003fa4270 */
[----:B------:R-:W-:Y:S01]  /*6f80*/  IADD3.X R133, R22, UR5, RZ, P2, !PT ;  /* 0x0000000516857c10 */ /* 0x000fe200097fe4ff */
[----:B------:R-:W-:Y:S01]  /*6f90*/  HMMA.1688.F32.TF32 R56, R48, R26, R56 ;  /* 0x0000001a3038723c */ /* 0x000fe20000081038 */
[----:B------:R-:W-:Y:S02]  /*6fa0*/  SEL R40, RZ, 0x4, !P5 ;  /* 0x00000004ff287807 */ /* 0x000fe40006800000 */
[----:B------:R-:W-:Y:S01]  /*6fb0*/  ISETP.NE.U32.AND P1, PT, R225, RZ, PT ;  /* 0x000000ffe100720c */ /* 0x000fe20003f25070 */
[----:B------:R4:W-:Y:S01]  /*6fc0*/  LDGSTS.E [R135+0x200], [R132.64], P4 ;  /* 0x0020000084877fae */ /* 0x0009e2000a121850 */
[----:B------:R-:W-:-:S02]  /*6fd0*/  ISETP.GT.AND P4, PT, R213, 0x15, PT ;  /* 0x00000015d500780c */ /* 0x000fc40003f84270 */
[----:B--2---:R-:W-:Y:S01]  /*6fe0*/  IADD3 R136, P6, R15, UR6, RZ ;  /* 0x000000060f887c10 */ /* 0x004fe2000ffde0ff */
[----:B------:R-:W-:Y:S01]  /*6ff0*/  HMMA.1688.F32.TF32 R52, R48, R30, R52 ;  /* 0x0000001e3034723c */ /* 0x000fe20000081034 */
[----:B------:R-:W-:Y:S02]  /*7000*/  SEL R41, R40, RZ, !P0 ;  /* 0x000000ff28297207 */ /* 0x000fe40004000000 */
[----:B------:R-:W-:Y:S02]  /*7010*/  IADD3 R40, P5, R7, UR6, RZ ;  /* 0x0000000607287c10 */ /* 0x000fe4000ffbe0ff */
[----:B------:R-:W-:Y:S02]  /*7020*/  ISETP.NE.U32.AND P2, PT, R134, RZ, PT ;  /* 0x000000ff8600720c */ /* 0x000fe40003f45070 */
[----:B------:R-:W-:Y:S01]  /*7030*/  SEL R134, RZ, 0x4, !P4 ;  /* 0x00000004ff867807 */ /* 0x000fe20006000000 */
[----:B------:R-:W-:Y:S01]  /*7040*/  HMMA.1688.F32.TF32 R68, R36, R42, R68 ;  /* 0x0000002a2444723c */ /* 0x000fe20000081044 */
[----:B------:R-:W-:-:S02]  /*7050*/  IADD3.X R137, R14, UR5, RZ, P6, !PT ;  /* 0x000000050e897c10 */ /* 0x000fc4000b7fe4ff */
[----:B------:R-:W-:Y:S02]  /*7060*/  ISETP.NE.U32.AND P4, PT, R41, RZ, PT ;  /* 0x000000ff2900720c */ /* 0x000fe40003f85070 */
[----:B------:R-:W-:Y:S01]  /*7070*/  IADD3.X R41, R6, UR5, RZ, P5, !PT ;  /* 0x0000000506297c10 */ /* 0x000fe2000affe4ff */
[----:B------:R1:W-:Y:S01]  /*7080*/  LDGSTS.E [R135+0xa00], [R136.64], P3 ;  /* 0x00a0000088877fae */ /* 0x0003e20009921850 */
[C---:B------:R-:W-:Y:S01]  /*7090*/  ISETP.GT.AND P6, PT, R213.reuse, 0x19, PT ;  /* 0x00000019d500780c */ /* 0x040fe20003fc4270 */
[----:B------:R-:W-:Y:S01]  /*70a0*/  HMMA.1688.F32.TF32 R72, R36, R46, R72 ;  /* 0x0000002e2448723c */ /* 0x000fe20000081048 */
[----:B------:R-:W-:Y:S01]  /*70b0*/  ISETP.GT.AND P3, PT, R213, 0x1d, PT ;  /* 0x0000001dd500780c */ /* 0x000fe20003f64270 */
[----:B------:R2:W-:Y:S01]  /*70c0*/  LDGSTS.E [R135+0x1200], [R40.64], P1 ;  /* 0x0120000028877fae */ /* 0x0005e20008921850 */
[----:B------:R-:W-:Y:S02]  /*70d0*/  SEL R45, RZ, 0x4, !P6 ;  /* 0x00000004ff2d7807 */ /* 0x000fe40007000000 */
[----:B------:R-:W-:-:S02]  /*70e0*/  IADD3 R44, P1, R122, UR6, RZ ;  /* 0x000000067a2c7c10 */ /* 0x000fc4000ff3e0ff */
[----:B----4-:R-:W-:Y:S01]  /*70f0*/  SEL R132, R45, RZ, !P0 ;  /* 0x000000ff2d847207 */ /* 0x010fe20004000000 */
[C---:B------:R-:W-:Y:S01]  /*7100*/  HMMA.1688.F32.TF32 R76, R36.reuse, R26, R76 ;  /* 0x0000001a244c723c */ /* 0x040fe2000008104c */
[----:B------:R-:W-:Y:S02]  /*7110*/  IADD3.X R45, R123, UR5, RZ, P1, !PT ;  /* 0x000000057b2d7c10 */ /* 0x000fe40008ffe4ff */
[----:B------:R-:W-:Y:S02]  /*7120*/  SEL R134, R134, RZ, !P0 ;  /* 0x000000ff86867207 */ /* 0x000fe40004000000 */
[----:B------:R-:W-:Y:S01]  /*7130*/  ISETP.GT.AND P6, PT, R213, 0x2, PT ;  /* 0x00000002d500780c */ /* 0x000fe20003fc4270 */
[----:B------:R4:W-:Y:S01]  /*7140*/  LDGSTS.E [R135+0x1a00], [R44.64], P2 ;  /* 0x01a000002c877fae */ /* 0x0009e20009121850 */
[----:B--2---:R-:W-:Y:S01]  /*7150*/  IADD3 R40, P2, R142, UR6, RZ ;  /* 0x000000068e287c10 */ /* 0x004fe2000ff5e0ff */
[----:B------:R-:W-:Y:S01]  /*7160*/  HMMA.1688.F32.TF32 R80, R36, R30, R80 ;  /* 0x0000001e2450723c */ /* 0x000fe20000081050 */
[----:B------:R-:W-:-:S02]  /*7170*/  SEL R24, RZ, 0x4, !P3 ;  /* 0x00000004ff187807 */ /* 0x000fc40005800000 */
[----:B------:R-:W-:Y:S02]  /*7180*/  IADD3.X R41, R143, UR5, RZ, P2, !PT ;  /* 0x000000058f297c10 */ /* 0x000fe400097fe4ff */
[----:B------:R-:W-:Y:S02]  /*7190*/  ISETP.NE.U32.AND P5, PT, R134, RZ, PT ;  /* 0x000000ff8600720c */ /* 0x000fe40003fa5070 */
[----:B------:R-:W-:Y:S01]  /*71a0*/  ISETP.NE.U32.AND P1, PT, R132, RZ, PT ;  /* 0x000000ff8400720c */ /* 0x000fe20003f25070 */
[----:B------:R2:W-:Y:S01]  /*71b0*/  LDGSTS.E [R135+0x2200], [R40.64], P4 ;  /* 0x0220000028877fae */ /* 0x0005e2000a121850 */
[----:B------:R-:W-:Y:S01]  /*71c0*/  SEL R132, RZ, 0x4, !P6 ;  /* 0x00000004ff847807 */ /* 0x000fe20007000000 */
[----:B------:R-:W-:Y:S01]  /*71d0*/  HMMA.1688.F32.TF32 R84, R32, R42, R84 ;  /* 0x0000002a2054723c */ /* 0x000fe20000081054 */
[----:B------:R-:W-:Y:S02]  /*71e0*/  SEL R25, R24, RZ, !P0 ;  /* 0x000000ff18197207 */ /* 0x000fe40004000000 */
[----:B------:R-:W-:-:S02]  /*71f0*/  IADD3 R24, P6, R150, UR6, RZ ;  /* 0x0000000696187c10 */ /* 0x000fc4000ffde0ff */
[----:B------:R-:W-:Y:S02]  /*7200*/  IADD3 R28, P4, R158, UR6, RZ ;  /* 0x000000069e1c7c10 */ /* 0x000fe4000ff9e0ff */
[----:B------:R-:W-:Y:S01]  /*7210*/  ISETP.NE.U32.AND P2, PT, R25, RZ, PT ;  /* 0x000000ff1900720c */ /* 0x000fe20003f45070 */
[C---:B------:R-:W-:Y:S01]  /*7220*/  HMMA.1688.F32.TF32 R88, R32.reuse, R46, R88 ;  /* 0x0000002e2058723c */ /* 0x040fe20000081058 */
[----:B------:R-:W-:Y:S02]  /*7230*/  IADD3.X R25, R151, UR5, RZ, P6, !PT ;  /* 0x0000000597197c10 */ /* 0x000fe4000b7fe4ff */
[----:B------:R-:W-:Y:S02]  /*7240*/  ISETP.GT.AND P6, PT, R213, 0x6, PT ;  /* 0x00000006d500780c */ /* 0x000fe40003fc4270 */
[----:B------:R-:W-:Y:S01]  /*7250*/  IADD3.X R29, R159, UR5, RZ, P4, !PT ;  /* 0x000000059f1d7c10 */ /* 0x000fe2000a7fe4ff */
[----:B------:R5:W-:Y:S01]  /*7260*/  LDGSTS.E [R135+0x2a00], [R24.64], P5 ;  /* 0x02a0000018877fae */ /* 0x000be2000a921850 */
[----:B------:R-:W-:Y:S01]  /*7270*/  ISETP.GT.AND P4, PT, R213, 0xe, PT ;  /* 0x0000000ed500780c */ /* 0x000fe20003f84270 */
[----:B------:R-:W-:Y:S01]  /*7280*/  HMMA.1688.F32.TF32 R92, R32, R26, R92 ;  /* 0x0000001a205c723c */ /* 0x000fe2000008105c */
[----:B----4-:R-:W-:Y:S01]  /*7290*/  SEL R44, RZ, 0x4, !P6 ;  /* 0x00000004ff2c7807 */ /* 0x010fe20007000000 */
[----:B------:R4:W-:Y:S01]  /*72a0*/  LDGSTS.E [R135+0x3200], [R28.64], P1 ;  /* 0x032000001c877fae */ /* 0x0009e20008921850 */
[----:B--2---:R-:W-:-:S02]  /*72b0*/  IADD3 R40, P6, R166, UR6, RZ ;  /* 0x00000006a6287c10 */ /* 0x004fc4000ffde0ff */
[----:B------:R-:W-:Y:S02]  /*72c0*/  ISETP.GT.AND P5, PT, R213, 0xa, PT ;  /* 0x0000000ad500780c */ /* 0x000fe40003fa4270 */
[----:B------:R-:W-:Y:S01]  /*72d0*/  SEL R124, RZ, 0x4, !P4 ;  /* 0x00000004ff7c7807 */ /* 0x000fe20006000000 */
[----:B------:R-:W-:Y:S01]  /*72e0*/  HMMA.1688.F32.TF32 R96, R32, R30, R96 ;  /* 0x0000001e2060723c */ /* 0x000fe20000081060 */
[----:B------:R-:W-:Y:S02]  /*72f0*/  SEL R132, R132, RZ, !P0 ;  /* 0x000000ff84847207 */ /* 0x000fe40004000000 */
[----:B------:R-:W-:Y:S02]  /*7300*/  IADD3.X R41, R167, UR5, RZ, P6, !PT ;  /* 0x00000005a7297c10 */ /* 0x000fe4000b7fe4ff */
[----:B------:R-:W-:Y:S02]  /*7310*/  SEL R45, RZ, 0x4, !P5 ;  /* 0x00000004ff2d7807 */ /* 0x000fe40006800000 */
[----:B------:R-:W-:Y:S01]  /*7320*/  SEL R44, R44, RZ, !P0 ;  /* 0x000000ff2c2c7207 */ /* 0x000fe20004000000 */
[----:B------:R2:W-:Y:S01]  /*7330*/  LDGSTS.E [R135+0x3a00], [R40.64], P2 ;  /* 0x03a0000028877fae */ /* 0x0005e20009121850 */
[----:B------:R-:W-:Y:S01]  /*7340*/  SEL R124, R124, RZ, !P0 ;  /* 0x000000ff7c7c7207 */ /* 0x000fe20004000000 */
[----:B---3--:R-:W-:Y:S01]  /*7350*/  HMMA.1688.F32.TF32 R104, R112, R26, R104 ;  /* 0x0000001a7068723c */ /* 0x008fe20000081068 */
[----:B------:R-:W-:-:S02]  /*7360*/  ISETP.NE.U32.AND P3, PT, R132, RZ, PT ;  /* 0x000000ff8400720c */ /* 0x000fc40003f65070 */
[----:B------:R-:W-:Y:S02]  /*7370*/  ISETP.GT.AND P6, PT, R213, 0x12, PT ;  /* 0x00000012d500780c */ /* 0x000fe40003fc4270 */
[----:B------:R-:W-:Y:S02]  /*7380*/  SEL R45, R45, RZ, !P0 ;  /* 0x000000ff2d2d7207 */ /* 0x000fe40004000000 */
[----:B------:R-:W-:Y:S01]  /*7390*/  ISETP.NE.U32.AND P5, PT, R44, RZ, PT ;  /* 0x000000ff2c00720c */ /* 0x000fe20003fa5070 */
[C---:B------:R-:W-:Y:S01]  /*73a0*/  HMMA.1688.F32.TF32 R108, R112.reuse, R42, R108 ;  /* 0x0000002a706c723c */ /* 0x040fe2000008106c */
[----:B------:R-:W-:Y:S01]  /*73b0*/  ISETP.NE.U32.AND P1, PT, R124, RZ, PT ;  /* 0x000000ff7c00720c */ /* 0x000fe20003f25070 */
[----:B------:R-:W-:Y:S01]  /*73c0*/  IMAD.U32 R124, RZ, RZ, UR9 ;  /* 0x00000009ff7c7e24 */ /* 0x000fe2000f8e00ff */
[----:B------:R-:W-:Y:S02]  /*73d0*/  IADD3 R44, P2, R21, UR6, RZ ;  /* 0x00000006152c7c10 */ /* 0x000fe4000ff5e0ff */
[----:B-----5:R-:W-:Y:S01]  /*73e0*/  SEL R24, RZ, 0x4, !P6 ;  /* 0x00000004ff187807 */ /* 0x020fe20007000000 */
[----:B------:R-:W-:Y:S01]  /*73f0*/  IMAD R125, R124, 0x4000, R219 ;  /* 0x000040007c7d7824 */ /* 0x000fe200078e02db */
[----:B------:R-:W-:Y:S01]  /*7400*/  ISETP.NE.U32.AND P4, PT, R45, RZ, PT ;  /* 0x000000ff2d00720c */ /* 0x000fe20003f85070 */
[----:B------:R-:W-:Y:S01]  /*7410*/  HMMA.1688.F32.TF32 R100, R112, R46, R100 ;  /* 0x0000002e7064723c */ /* 0x000fe20000081064 */
[----:B------:R-:W-:-:S02]  /*7420*/  IADD3.X R45, R20, UR5, RZ, P2, !PT ;  /* 0x00000005142d7c10 */ /* 0x000fc400097fe4ff */
[----:B------:R-:W-:Y:S02]  /*7430*/  SEL R25, R24, RZ, !P0 ;  /* 0x000000ff18197207 */ /* 0x000fe40004000000 */
[----:B------:R-:W-:Y:S01]  /*7440*/  IADD3 R24, P6, R13, UR6, RZ ;  /* 0x000000060d187c10 */ /* 0x000fe2000ffde0ff */
[----:B------:R3:W-:Y:S01]  /*7450*/  LDGSTS.E [R125+0x400], [R44.64], P3 ;  /* 0x004000002c7d7fae */ /* 0x0007e20009921850 */
[----:B------:R-:W-:Y:S01]  /*7460*/  ISETP.NE.U32.AND P2, PT, R25, RZ, PT ;  /* 0x000000ff1900720c */ /* 0x000fe20003f45070 */
[----:B------:R-:W-:Y:S01]  /*7470*/  HMMA.1688.F32.TF32 R112, R112, R30, R116 ;  /* 0x0000001e7070723c */ /* 0x000fe20000081074 */
[----:B------:R-:W-:Y:S02]  /*7480*/  IADD3.X R25, R12, UR5, RZ, P6, !PT ;  /* 0x000000050c197c10 */ /* 0x000fe4000b7fe4ff */
[C---:B------:R-:W-:Y:S02]  /*7490*/  ISETP.GT.AND P3, PT, R213.reuse, 0x16, PT ;  /* 0x00000016d500780c */ /* 0x040fe40003f64270 */
[----:B------:R-:W-:Y:S01]  /*74a0*/  ISETP.GT.AND P6, PT, R213, 0x1a, PT ;  /* 0x0000001ad500780c */ /* 0x000fe20003fc4270 */
[----:B------:R5:W-:Y:S01]  /*74b0*/  LDGSTS.E [R125+0xc00], [R24.64], P5 ;  /* 0x00c00000187d7fae */ /* 0x000be2000a921850 */
[----:B----4-:R-:W-:-:S02]  /*74c0*/  SEL R28, RZ, 0x4, !P3 ;  /* 0x00000004ff1c7807 */ /* 0x010fc40005800000 */
[----:B------:R-:W-:Y:S02]  /*74d0*/  SEL R29, RZ, 0x4, !P6 ;  /* 0x00000004ff1d7807 */ /* 0x000fe40007000000 */
[----:B--2---:R-:W-:Y:S02]  /*74e0*/  IADD3 R40, P3, R5, UR6, RZ ;  /* 0x0000000605287c10 */ /* 0x004fe4000ff7e0ff */
[----:B------:R-:W-:Y:S02]  /*74f0*/  IADD3 R48, P6, R128, UR6, RZ ;  /* 0x0000000680307c10 */ /* 0x000fe4000ffde0ff */
[----:B------:R-:W-:Y:S02]  /*7500*/  IADD3.X R41, R4, UR5, RZ, P3, !PT ;  /* 0x0000000504297c10 */ /* 0x000fe40009ffe4ff */
[----:B------:R-:W-:Y:S02]  /*7510*/  IADD3.X R49, R129, UR5, RZ, P6, !PT ;  /* 0x0000000581317c10 */ /* 0x000fe4000b7fe4ff */
[----:B------:R-:W-:Y:S01]  /*7520*/  SEL R28, R28, RZ, !P0 ;  /* 0x000000ff1c1c7207 */ /* 0x000fe20004000000 */
[----:B------:R2:W-:Y:S01]  /*7530*/  LDGSTS.E [R125+0x1400], [R40.64], P4 ;  /* 0x01400000287d7fae */ /* 0x0005e2000a121850 */
[----:B------:R-:W-:-:S02]  /*7540*/  ISETP.GT.AND P6, PT, R213, 0x1e, PT ;  /* 0x0000001ed500780c */ /* 0x000fc40003fc4270 */
[----:B------:R-:W-:Y:S01]  /*7550*/  ISETP.NE.U32.AND P5, PT, R28, RZ, PT ;  /* 0x000000ff1c00720c */ /* 0x000fe20003fa5070 */
[----:B------:R1:W-:Y:S01]  /*7560*/  LDGSTS.E [R125+0x1c00], [R48.64], P1 ;  /* 0x01c00000307d7fae */ /* 0x0003e20008921850 */
[----:B------:R-:W-:Y:S02]  /*7570*/  SEL R29, R29, RZ, !P0 ;  /* 0x000000ff1d1d7207 */ /* 0x000fe40004000000 */
[----:B-----5:R-:W-:Y:S02]  /*7580*/  SEL R24, RZ, 0x4, !P6 ;  /* 0x00000004ff187807 */ /* 0x020fe40007000000 */
[----:B---3--:R-:W-:Y:S02]  /*7590*/  IADD3 R44, P1, R144, UR6, RZ ;  /* 0x00000006902c7c10 */ /* 0x008fe4000ff3e0ff */
[----:B------:R-:W-:Y:S02]  /*75a0*/  ISETP.GT.AND P4, PT, R213, 0x3, PT ;  /* 0x00000003d500780c */ /* 0x000fe40003f84270 */
[----:B------:R-:W-:-:S02]  /*75b0*/  IADD3 R28, P6, R152, UR6, RZ ;  /* 0x00000006981c7c10 */ /* 0x000fc4000ffde0ff */
[----:B------:R-:W-:Y:S02]  /*75c0*/  ISETP.NE.U32.AND P3, PT, R29, RZ, PT ;  /* 0x000000ff1d00720c */ /* 0x000fe40003f65070 */
[----:B------:R-:W-:Y:S02]  /*75d0*/  IADD3.X R45, R145, UR5, RZ, P1, !PT ;  /* 0x00000005912d7c10 */ /* 0x000fe40008ffe4ff */
[----:B------:R-:W-:Y:S02]  /*75e0*/  SEL R25, RZ, 0x4, !P4 ;  /* 0x00000004ff197807 */ /* 0x000fe40006000000 */
[----:B------:R-:W-:Y:S01]  /*75f0*/  SEL R24, R24, RZ, !P0 ;  /* 0x000000ff18187207 */ /* 0x000fe20004000000 */
[----:B------:R1:W-:Y:S01]  /*7600*/  LDGSTS.E [R125+0x2400], [R44.64], P2 ;  /* 0x024000002c7d7fae */ /* 0x0003e20009121850 */
[----:B------:R-:W-:Y:S02]  /*7610*/  IADD3.X R29, R153, UR5, RZ, P6, !PT ;  /* 0x00000005991d7c10 */ /* 0x000fe4000b7fe4ff */
[----:B------:R-:W-:-:S02]  /*7620*/  ISETP.GT.AND P6, PT, R213, 0x7, PT ;  /* 0x00000007d500780c */ /* 0x000fc40003fc4270 */
[----:B------:R-:W-:Y:S01]  /*7630*/  SEL R25, R25, RZ, !P0 ;  /* 0x000000ff19197207 */ /* 0x000fe20004000000 */
[----:B------:R3:W-:Y:S01]  /*7640*/  LDGSTS.E [R125+0x2c00], [R28.64], P5 ;  /* 0x02c000001c7d7fae */ /* 0x0007e2000a921850 */
[----:B------:R-:W-:Y:S02]  /*7650*/  ISETP.NE.U32.AND P4, PT, R24, RZ, PT ;  /* 0x000000ff1800720c */ /* 0x000fe40003f85070 */
[----:B------:R-:W-:Y:S02]  /*7660*/  IADD3 R24, P2, R160, UR6, RZ ;  /* 0x00000006a0187c10 */ /* 0x000fe4000ff5e0ff */
[----:B------:R-:W-:Y:S02]  /*7670*/  SEL R36, RZ, 0x4, !P6 ;  /* 0x00000004ff247807 */ /* 0x000fe40007000000 */
[----:B------:R-:W-:Y:S02]  /*7680*/  ISETP.NE.U32.AND P1, PT, R25, RZ, PT ;  /* 0x000000ff1900720c */ /* 0x000fe40003f25070 */
[----:B------:R-:W-:-:S02]  /*7690*/  ISETP.GT.AND P5, PT, R213, 0xb, PT ;  /* 0x0000000bd500780c */ /* 0x000fc40003fa4270 */
[----:B------:R-:W-:Y:S02]  /*76a0*/  IADD3.X R25, R161, UR5, RZ, P2, !PT ;  /* 0x00000005a1197c10 */ /* 0x000fe400097fe4ff */
[----:B------:R-:W-:Y:S02]  /*76b0*/  SEL R37, R36, RZ, !P0 ;  /* 0x000000ff24257207 */ /* 0x000fe40004000000 */
[----:B------:R-:W-:Y:S01]  /*76c0*/  ISETP.GT.AND P2, PT, R213, 0xf, PT ;  /* 0x0000000fd500780c */ /* 0x000fe20003f44270 */
[----:B------:R4:W-:Y:S01]  /*76d0*/  LDGSTS.E [R125+0x3400], [R24.64], P3 ;  /* 0x03400000187d7fae */ /* 0x0009e20009921850 */
[----:B------:R-:W-:Y:S02]  /*76e0*/  IADD3 R36, P6, R168, UR6, RZ ;  /* 0x00000006a8247c10 */ /* 0x000fe4000ffde0ff */
[----:B------:R-:W-:Y:S02]  /*76f0*/  SEL R38, RZ, 0x4, !P5 ;  /* 0x00000004ff267807 */ /* 0x000fe40006800000 */
[----:B------:R-:W-:-:S02]  /*7700*/  ISETP.NE.U32.AND P5, PT, R37, RZ, PT ;  /* 0x000000ff2500720c */ /* 0x000fc40003fa5070 */
[----:B------:R-:W-:Y:S02]  /*7710*/  SEL R39, RZ, 0x4, !P2 ;  /* 0x00000004ff277807 */ /* 0x000fe40005000000 */
[----:B------:R-:W-:Y:S02]  /*7720*/  IADD3.X R37, R169, UR5, RZ, P6, !PT ;  /* 0x00000005a9257c10 */ /* 0x000fe4000b7fe4ff */
[----:B------:R-:W-:Y:S02]  /*7730*/  SEL R39, R39, RZ, !P0 ;  /* 0x000000ff27277207 */ /* 0x000fe40004000000 */
[----:B---3--:R-:W-:Y:S01]  /*7740*/  IADD3 R28, P6, R19, UR6, RZ ;  /* 0x00000006131c7c10 */ /* 0x008fe2000ffde0ff */
[----:B------:R3:W-:Y:S01]  /*7750*/  LDGSTS.E [R125+0x3c00], [R36.64], P4 ;  /* 0x03c00000247d7fae */ /* 0x0007e2000a121850 */
[----:B------:R-:W-:Y:S02]  /*7760*/  ISETP.GT.AND P4, PT, R213, 0x13, PT ;  /* 0x00000013d500780c */ /* 0x000fe40003f84270 */
[----:B------:R-:W-:Y:S01]  /*7770*/  ISETP.NE.U32.AND P3, PT, R39, RZ, PT ;  /* 0x000000ff2700720c */ /* 0x000fe20003f65070 */
[----:B------:R-:W-:Y:S01]  /*7780*/  IMAD.U32 R39, RZ, RZ, UR9 ;  /* 0x00000009ff277e24 */ /* 0x000fe2000f8e00ff */
[----:B------:R-:W-:-:S02]  /*7790*/  IADD3.X R29, R18, UR5, RZ, P6, !PT ;  /* 0x00000005121d7c10 */ /* 0x000fc4000b7fe4ff */
[----:B------:R-:W-:Y:S01]  /*77a0*/  SEL R33, RZ, 0x4, !P4 ;  /* 0x00000004ff217807 */ /* 0x000fe20006000000 */
[----:B------:R-:W-:Y:S01]  /*77b0*/  IMAD R39, R39, 0x4000, R218 ;  /* 0x0000400027277824 */ /* 0x000fe200078e02da */
[----:B------:R-:W-:Y:S02]  /*77c0*/  IADD3 R32, P6, R11, UR6, RZ ;  /* 0x000000060b207c10 */ /* 0x000fe4000ffde0ff */
[----:B------:R-:W-:Y:S01]  /*77d0*/  SEL R38, R38, RZ, !P0 ;  /* 0x000000ff26267207 */ /* 0x000fe20004000000 */
[----:B---3--:R-:W-:Y:S01]  /*77e0*/  IMAD.U32 R36, RZ, RZ, UR9 ;  /* 0x00000009ff247e24 */ /* 0x008fe2000f8e00ff */
[----:B------:R-:W-:Y:S01]  /*77f0*/  ISETP.GT.AND P4, PT, R213, 0x17, PT ;  /* 0x00000017d500780c */ /* 0x000fe20003f84270 */
[----:B------:R3:W-:Y:S01]  /*7800*/  LDGSTS.E [R39+0x600], [R28.64], P1 ;  /* 0x006000001c277fae */ /* 0x0007e20008921850 */
[----:B----4-:R-:W-:Y:S01]  /*7810*/  SEL R24, R33, RZ, !P0 ;  /* 0x000000ff21187207 */ /* 0x010fe20004000000 */
[----:B--2---:R-:W-:Y:S01]  /*7820*/  IMAD R41, R36, 0x2000, R217 ;  /* 0x0000200024297824 */ /* 0x004fe200078e02d9 */
[----:B------:R-:W-:-:S02]  /*7830*/  IADD3.X R33, R10, UR5, RZ, P6, !PT ;  /* 0x000000050a217c10 */ /* 0x000fc4000b7fe4ff */
[----:B------:R-:W-:Y:S02]  /*7840*/  ISETP.NE.U32.AND P2, PT, R38, RZ, PT ;  /* 0x000000ff2600720c */ /* 0x000fe40003f45070 */
[----:B------:R-:W-:Y:S01]  /*7850*/  SEL R25, RZ, 0x4, !P4 ;  /* 0x00000004ff197807 */ /* 0x000fe20006000000 */
[----:B------:R2:W-:Y:S01]  /*7860*/  LDGSTS.E [R39+0xe00], [R32.64], P5 ;  /* 0x00e0000020277fae */ /* 0x0005e2000a921850 */
[----:B------:R-:W-:Y:S02]  /*7870*/  ISETP.NE.U32.AND P1, PT, R24, RZ, PT ;  /* 0x000000ff1800720c */ /* 0x000fe40003f25070 */
[----:B------:R-:W-:Y:S02]  /*7880*/  IADD3 R24, P4, R3, UR6, RZ ;  /* 0x0000000603187c10 */ /* 0x000fe4000ff9e0ff */
[----:B------:R-:W-:Y:S02]  /*7890*/  SEL R34, R25, RZ, !P0 ;  /* 0x000000ff19227207 */ /* 0x000fe40004000000 */
[----:B------:R-:W-:-:S02]  /*78a0*/  ISETP.GT.AND P5, PT, R213, 0x1b, PT ;  /* 0x0000001bd500780c */ /* 0x000fc40003fa4270 */
[----:B------:R-:W-:Y:S02]  /*78b0*/  ISETP.GT.AND P6, PT, R213, 0x1f, PT ;  /* 0x0000001fd500780c */ /* 0x000fe40003fc4270 */
[----:B------:R-:W-:Y:S02]  /*78c0*/  IADD3.X R25, R2, UR5, RZ, P4, !PT ;  /* 0x0000000502197c10 */ /* 0x000fe4000a7fe4ff */
[----:B------:R-:W-:Y:S02]  /*78d0*/  ISETP.NE.U32.AND P4, PT, R34, RZ, PT ;  /* 0x000000ff2200720c */ /* 0x000fe40003f85070 */
[----:B---3--:R-:W-:Y:S01]  /*78e0*/  SEL R28, RZ, 0x4, !P5 ;  /* 0x00000004ff1c7807 */ /* 0x008fe20006800000 */
[----:B------:R3:W-:Y:S01]  /*78f0*/  LDGSTS.E [R39+0x1600], [R24.64], P2 ;  /* 0x0160000018277fae */ /* 0x0007e20009121850 */
[----:B------:R-:W-:Y:S02]  /*7900*/  SEL R34, RZ, 0x4, !P6 ;  /* 0x00000004ff227807 */ /* 0x000fe40007000000 */
[----:B------:R-:W-:-:S02]  /*7910*/  ISETP.GE.AND P6, PT, R222, R213, PT ;  /* 0x000000d5de00720c */ /* 0x000fc40003fc6270 */
[----:B------:R-:W-:Y:S02]  /*7920*/  SEL R29, R28, RZ, !P0 ;  /* 0x000000ff1c1d7207 */ /* 0x000fe40004000000 */
[----:B------:R-:W-:Y:S02]  /*7930*/  IADD3 R28, P2, R130, UR6, RZ ;  /* 0x00000006821c7c10 */ /* 0x000fe4000ff5e0ff */
[----:B--2---:R-:W-:Y:S02]  /*7940*/  SEL R32, RZ, 0x4, P6 ;  /* 0x00000004ff207807 */ /* 0x004fe40003000000 */
[----:B------:R-:W-:Y:S02]  /*7950*/  ISETP.NE.U32.AND P5, PT, R29, RZ, PT ;  /* 0x000000ff1d00720c */ /* 0x000fe40003fa5070 */
[----:B------:R-:W-:Y:S02]  /*7960*/  IADD3.X R29, R131, UR5, RZ, P2, !PT ;  /* 0x00000005831d7c10 */ /* 0x000fe400097fe4ff */
[----:B------:R-:W-:-:S02]  /*7970*/  SEL R34, R34, RZ, !P0 ;  /* 0x000000ff22227207 */ /* 0x000fc40004000000 */
[----:B------:R-:W-:Y:S01]  /*7980*/  SEL R32, R32, RZ, !P0 ;  /* 0x000000ff20207207 */ /* 0x000fe20004000000 */
[----:B------:R2:W-:Y:S01]  /*7990*/  LDGSTS.E [R39+0x1e00], [R28.64], P3 ;  /* 0x01e000001c277fae */ /* 0x0005e20009921850 */
[----:B------:R-:W-:Y:S02]  /*79a0*/  IADD3 R26, P6, R146, UR6, RZ ;  /* 0x00000006921a7c10 */ /* 0x000fe4000ffde0ff */
[----:B---3--:R-:W-:Y:S02]  /*79b0*/  IADD3 R24, P0, R154, UR6, RZ ;  /* 0x000000069a187c10 */ /* 0x008fe4000ff1e0ff */
[----:B------:R-:W-:Y:S02]  /*79c0*/  IADD3.X R27, R147, UR5, RZ, P6, !PT ;  /* 0x00000005931b7c10 */ /* 0x000fe4000b7fe4ff */
[----:B------:R-:W-:Y:S02]  /*79d0*/  ISETP.NE.U32.AND P3, PT, R32, RZ, PT ;  /* 0x000000ff2000720c */ /* 0x000fe40003f65070 */
[----:B------:R-:W-:Y:S01]  /*79e0*/  IADD3.X R25, R155, UR5, RZ, P0, !PT ;  /* 0x000000059b197c10 */ /* 0x000fe200087fe4ff */
[----:B------:R3:W-:Y:S01]  /*79f0*/  LDGSTS.E [R39+0x2600], [R26.64], P1 ;  /* 0x026000001a277fae */ /* 0x0007e20008921850 */
[----:B------:R-:W-:-:S02]  /*7a00*/  IADD3 R32, P0, R170, UR6, RZ ;  /* 0x00000006aa207c10 */ /* 0x000fc4000ff1e0ff */
[----:B------:R-:W-:Y:S01]  /*7a10*/  ISETP.NE.U32.AND P2, PT, R34, RZ, PT ;  /* 0x000000ff2200720c */ /* 0x000fe20003f45070 */
[----:B------:R4:W-:Y:S01]  /*7a20*/  LDGSTS.E [R39+0x2e00], [R24.64], P4 ;  /* 0x02e0000018277fae */ /* 0x0009e2000a121850 */
[----:B------:R-:W-:Y:S01]  /*7a30*/  IADD3 R30, P6, R162, UR6, RZ ;  /* 0x00000006a21e7c10 */ /* 0x000fe2000ffde0ff */
[----:B------:R-:W-:Y:S01]  /*7a40*/  ULEA UR6, UP1, UR18, UR6, 0x2 ;  /* 0x0000000612067291 */ /* 0x000fe2000f82103f */
[----:B------:R-:W-:Y:S02]  /*7a50*/  IADD3.X R33, R171, UR5, RZ, P0, !PT ;  /* 0x00000005ab217c10 */ /* 0x000fe400087fe4ff */
[----:B--2---:R-:W-:Y:S02]  /*7a60*/  IADD3 R28, P1, R172, UR4, RZ ;  /* 0x00000004ac1c7c10 */ /* 0x004fe4000ff3e0ff */
[----:B------:R-:W-:Y:S02]  /*7a70*/  IADD3 R34, P0, R176, UR4, RZ ;  /* 0x00000004b0227c10 */ /* 0x000fe4000ff1e0ff */
[----:B------:R-:W-:Y:S01]  /*7a80*/  IADD3.X R31, R163, UR5, RZ, P6, !PT ;  /* 0x00000005a31f7c10 */ /* 0x000fe2000b7fe4ff */
[----:B------:R-:W-:Y:S01]  /*7a90*/  UIADD3.X UR5, UR5, UR12, URZ, UP1, !UPT ;  /* 0x0000000c05057290 */ /* 0x000fe20008ffe43f */
[----:B------:R-:W-:-:S02]  /*7aa0*/  IADD3.X R29, R173, UR11, RZ, P1, !PT ;  /* 0x0000000bad1d7c10 */ /* 0x000fc40008ffe4ff */
[----:B------:R-:W-:Y:S01]  /*7ab0*/  IADD3.X R35, R177, UR11, RZ, P0, !PT ;  /* 0x0000000bb1237c10 */ /* 0x000fe200087fe4ff */
[----:B------:R2:W-:Y:S01]  /*7ac0*/  LDGSTS.E [R39+0x3600], [R30.64], P5 ;  /* 0x036000001e277fae */ /* 0x0005e2000a921850 */
[----:B---3--:R-:W-:Y:S02]  /*7ad0*/  IADD3 R26, P1, R180, UR4, RZ ;  /* 0x00000004b41a7c10 */ /* 0x008fe4000ff3e0ff */
[----:B----4-:R-:W-:Y:S01]  /*7ae0*/  IADD3 R24, P0, R184, UR4, RZ ;  /* 0x00000004b8187c10 */ /* 0x010fe2000ff1e0ff */
[----:B------:R3:W-:Y:S01]  /*7af0*/  LDGSTS.E [R39+0x3e00], [R32.64], P2 ;  /* 0x03e0000020277fae */ /* 0x0007e20009121850 */
[----:B------:R-:W-:Y:S02]  /*7b00*/  IADD3.X R27, R181, UR11, RZ, P1, !PT ;  /* 0x0000000bb51b7c10 */ /* 0x000fe40008ffe4ff */
[----:B------:R-:W-:Y:S01]  /*7b10*/  IADD3.X R25, R185, UR11, RZ, P0, !PT ;  /* 0x0000000bb9197c10 */ /* 0x000fe200087fe4ff */
[----:B------:R-:W0:Y:S01]  /*7b20*/  LDGDEPBAR ;  /* 0x00000000000079af */ /* 0x000e220000000000 */
[----:B------:R-:W-:-:S03]  /*7b30*/  IADD3 R213, R213, -0x20, RZ ;  /* 0xffffffe0d5d57810 */ /* 0x000fc60007ffe0ff */
[----:B------:R4:W-:Y:S01]  /*7b40*/  LDGSTS.E [R41+0xc000], [R28.64], P3 ;  /* 0x0c0000001c297fae */ /* 0x0009e20009921850 */
[----:B--2---:R-:W-:Y:S02]  /*7b50*/  IADD3 R30, P1, R188, UR4, RZ ;  /* 0x00000004bc1e7c10 */ /* 0x004fe4000ff3e0ff */
[----:B---3--:R-:W-:Y:S01]  /*7b60*/  IADD3 R32, P0, R192, UR4, RZ ;  /* 0x00000004c0207c10 */ /* 0x008fe2000ff1e0ff */
[----:B------:R2:W-:Y:S01]  /*7b70*/  LDGSTS.E [R41+0xc400], [R34.64], P3 ;  /* 0x0c40000022297fae */ /* 0x0005e20009921850 */
[----:B------:R-:W-:Y:S02]  /*7b80*/  IADD3.X R31, R189, UR11, RZ, P1, !PT ;  /* 0x0000000bbd1f7c10 */ /* 0x000fe40008ffe4ff */
[----:B------:R-:W-:Y:S01]  /*7b90*/  IADD3.X R33, R193, UR11, RZ, P0, !PT ;  /* 0x0000000bc1217c10 */ /* 0x000fe200087fe4ff */
[----:B------:R3:W-:Y:S01]  /*7ba0*/  LDGSTS.E [R41+0xc800], [R26.64], P3 ;  /* 0x0c8000001a297fae */ /* 0x0007e20009921850 */
[----:B------:R-:W-:Y:S02]  /*7bb0*/  IADD3 R36, P1, R196, UR4, RZ ;  /* 0x00000004c4247c10 */ /* 0x000fe4000ff3e0ff */
[----:B----4-:R-:W-:Y:S01]  /*7bc0*/  IADD3 R28, P2, R200, UR4, RZ ;  /* 0x00000004c81c7c10 */ /* 0x010fe2000ff5e0ff */
[----:B------:R4:W-:Y:S01]  /*7bd0*/  LDGSTS.E [R41+0xcc00], [R24.64], P3 ;  /* 0x0cc0000018297fae */ /* 0x0009e20009921850 */
[----:B------:R-:W-:-:S02]  /*7be0*/  IADD3.X R37, R197, UR11, RZ, P1, !PT ;  /* 0x0000000bc5257c10 */ /* 0x000fc40008ffe4ff */
[----:B------:R-:W-:Y:S01]  /*7bf0*/  IADD3.X R29, R201, UR11, RZ, P2, !PT ;  /* 0x0000000bc91d7c10 */ /* 0x000fe200097fe4ff */
[----:B------:R5:W-:Y:S01]  /*7c00*/  LDGSTS.E [R41+0xd000], [R30.64], P3 ;  /* 0x0d0000001e297fae */ /* 0x000be20009921850 */
[----:B--2---:R-:W-:Y:S01]  /*7c10*/  IADD3 R34, P0, R174, UR4, RZ ;  /* 0x00000004ae227c10 */ /* 0x004fe2000ff1e0ff */
[----:B---3--:R-:W-:-:S03]  /*7c20*/  IMAD.U32 R26, RZ, RZ, UR9 ;  /* 0x00000009ff1a7e24 */ /* 0x008fc6000f8e00ff */
[----:B------:R-:W-:Y:S01]  /*7c30*/  IADD3.X R35, R175, UR11, RZ, P0, !PT ;  /* 0x0000000baf237c10 */ /* 0x000fe200087fe4ff */
[----:B------:R2:W-:Y:S01]  /*7c40*/  LDGSTS.E [R41+0xd400], [R32.64], P3 ;  /* 0x0d40000020297fae */ /* 0x0005e20009921850 */
[----:B------:R-:W-:Y:S01]  /*7c50*/  IMAD R39, R26, 0x2000, R215 ;  /* 0x000020001a277824 */ /* 0x000fe200078e02d7 */
[----:B------:R-:W-:Y:S02]  /*7c60*/  IADD3 R26, P0, R182, UR4, RZ ;  /* 0x00000004b61a7c10 */ /* 0x000fe4000ff1e0ff */
[----:B------:R3:W-:Y:S01]  /*7c70*/  LDGSTS.E [R41+0xd800], [R36.64], P3 ;  /* 0x0d80000024297fae */ /* 0x0007e20009921850 */
[----:B----4-:R-:W-:Y:S02]  /*7c80*/  IADD3 R24, P1, R178, UR4, RZ ;  /* 0x00000004b2187c10 */ /* 0x010fe4000ff3e0ff */
[----:B------:R-:W-:Y:S01]  /*7c90*/  IADD3.X R27, R183, UR11, RZ, P0, !PT ;  /* 0x0000000bb71b7c10 */ /* 0x000fe200087fe4ff */
[----:B------:R4:W-:Y:S01]  /*7ca0*/  LDGSTS.E [R41+0xdc00], [R28.64], P3 ;  /* 0x0dc000001c297fae */ /* 0x0009e20009921850 */
[----:B------:R-:W-:-:S02]  /*7cb0*/  IADD3.X R25, R179, UR11, RZ, P1, !PT ;  /* 0x0000000bb3197c10 */ /* 0x000fc40008ffe4ff */
[----:B-----5:R-:W-:Y:S01]  /*7cc0*/  IADD3 R30, P1, R186, UR4, RZ ;  /* 0x00000004ba1e7c10 */ /* 0x020fe2000ff3e0ff */
[----:B------:R5:W-:Y:S01]  /*7cd0*/  LDGSTS.E [R39+0xc200], [R34.64], P3 ;  /* 0x0c20000022277fae */ /* 0x000be20009921850 */
[----:B--2---:R-:W-:Y:S02]  /*7ce0*/  IADD3 R32, P0, R190, UR4, RZ ;  /* 0x00000004be207c10 */ /* 0x004fe4000ff1e0ff */
[----:B------:R-:W-:Y:S01]  /*7cf0*/  IADD3.X R31, R187, UR11, RZ, P1, !PT ;  /* 0x0000000bbb1f7c10 */ /* 0x000fe20008ffe4ff */
[----:B------:R1:W-:Y:S01]  /*7d00*/  LDGSTS.E [R39+0xc600], [R24.64], P3 ;  /* 0x0c60000018277fae */ /* 0x0003e20009921850 */
[----:B------:R-:W-:Y:S02]  /*7d10*/  IADD3.X R33, R191, UR11, RZ, P0, !PT ;  /* 0x0000000bbf217c10 */ /* 0x000fe400087fe4ff */
[----:B---3--:R-:W-:Y:S01]  /*7d20*/  IADD3 R36, P1, R194, UR4, RZ ;  /* 0x00000004c2247c10 */ /* 0x008fe2000ff3e0ff */
[----:B------:R1:W-:Y:S01]  /*7d30*/  LDGSTS.E [R39+0xca00], [R26.64], P3 ;  /* 0x0ca000001a277fae */ /* 0x0003e20009921850 */
[----:B----4-:R-:W-:-:S02]  /*7d40*/  IADD3 R28, P2, R198, UR4, RZ ;  /* 0x00000004c61c7c10 */ /* 0x010fc4000ff5e0ff */
[----:B------:R-:W-:Y:S01]  /*7d50*/  IADD3.X R37, R195, UR11, RZ, P1, !PT ;  /* 0x0000000bc3257c10 */ /* 0x000fe20008ffe4ff */
[----:B------:R1:W-:Y:S01]  /*7d60*/  LDGSTS.E [R39+0xce00], [R30.64], P3 ;  /* 0x0ce000001e277fae */ /* 0x0003e20009921850 */
[----:B-----5:R-:W-:Y:S01]  /*7d70*/  IADD3 R34, P0, R202, UR4, RZ ;  /* 0x00000004ca227c10 */ /* 0x020fe2000ff1e0ff */
[----:B------:R-:W-:Y:S01]  /*7d80*/  ULEA UR4, UP0, UR8, UR4, 0x2 ;  /* 0x0000000408047291 */ /* 0x000fe2000f80103f */
[----:B------:R-:W-:Y:S01]  /*7d90*/  IADD3.X R29, R199, UR11, RZ, P2, !PT ;  /* 0x0000000bc71d7c10 */ /* 0x000fe200097fe4ff */
[----:B------:R1:W-:Y:S01]  /*7da0*/  LDGSTS.E [R39+0xd200], [R32.64], P3 ;  /* 0x0d20000020277fae */ /* 0x0003e20009921850 */
[----:B------:R-:W-:Y:S01]  /*7db0*/  IADD3.X R35, R203, UR11, RZ, P0, !PT ;  /* 0x0000000bcb237c10 */ /* 0x000fe200087fe4ff */
[----:B------:R-:W-:Y:S01]  /*7dc0*/  UIADD3.X UR11, UR11, UR13, URZ, UP0, !UPT ;  /* 0x0000000d0b0b7290 */ /* 0x000fe200087fe43f */
[----:B------:R-:W-:Y:S01]  /*7dd0*/  ISETP.NE.U32.AND P0, PT, R216, R207, PT ;  /* 0x000000cfd800720c */ /* 0x000fe20003f05070 */
[----:B------:R1:W-:Y:S04]  /*7de0*/  LDGSTS.E [R39+0xd600], [R36.64], P3 ;  /* 0x0d60000024277fae */ /* 0x0003e80009921850 */
[----:B------:R1:W-:Y:S04]  /*7df0*/  LDGSTS.E [R39+0xda00], [R28.64], P3 ;  /* 0x0da000001c277fae */ /* 0x0003e80009921850 */
[----:B------:R1:W-:Y:S04]  /*7e00*/  LDGSTS.E [R39+0xde00], [R34.64], P3 ;  /* 0x0de0000022277fae */ /* 0x0003e80009921850 */
[----:B------:R-:W0:Y:S01]  /*7e10*/  LDGDEPBAR ;  /* 0x00000000000079af */ /* 0x000e220000000000 */
[----:B------:R-:W-:Y:S01]  /*7e20*/  @!P0 CALL.REL.NOINC `(.L_x_1) ;  /* 0x0000001000008944 */ /* 0x000fe20003c00000 */
[----:B------:R-:W-:Y:S05]  /*7e30*/  BRA `(.L_x_2) ;  /* 0xffffe38000007947 */ /* 0x000fea000383ffff */
.L_x_1:
[----:B------:R-:W-:Y:S01]  /*7e40*/  IMAD.SHL.U32 R0, R206, 0x200, RZ ;  /* 0x00000200ce007824 */ /* 0x000fe200078e00ff */
[----:B------:R-:W-:-:S04]  /*7e50*/  DEPBAR.LE SB0, 0x0 ;  /* 0x000080000000791a */ /* 0x000fc80000000000 */
[----:B------:R-:W-:Y:S01]  /*7e60*/  LOP3.LUT R3, R0, 0x3000, RZ, 0xc0, !PT ;  /* 0x0000300000037812 */ /* 0x000fe200078ec0ff */
[----:B------:R-:W-:Y:S01]  /*7e70*/  IMAD.SHL.U32 R0, R206, 0x4, RZ ;  /* 0x00000004ce007824 */ /* 0x000fe200078e00ff */
[----:B------:R-:W-:Y:S01]  /*7e80*/  ISETP.GE.AND P0, PT, R205, c[0x0][0x178], PT ;  /* 0x00005e00cd007a0c */ /* 0x000fe20003f06270 */
[----:B------:R-:W-:Y:S01]  /*7e90*/  IMAD.MOV.U32 R6, RZ, RZ, R60 ;  /* 0x000000ffff067224 */ /* 0x000fe200078e003c */
[----:B------:R-:W-:Y:S01]  /*7ea0*/  LOP3.LUT R3, R3, 0x60, R208, 0xf8, !PT ;  /* 0x0000006003037812 */ /* 0x000fe200078ef8d0 */
[----:B------:R-:W-:Y:S01]  /*7eb0*/  IMAD.MOV.U32 R7, RZ, RZ, R61 ;  /* 0x000000ffff077224 */ /* 0x000fe200078e003d */
[----:B------:R-:W-:Y:S01]  /*7ec0*/  IADD3 R4, R204, 0x1, RZ ;  /* 0x00000001cc047810 */ /* 0x000fe20007ffe0ff */
[----:B------:R-:W-:Y:S01]  /*7ed0*/  IMAD.MOV.U32 R10, RZ, RZ, R72 ;  /* 0x000000ffff0a7224 */ /* 0x000fe200078e0048 */
[----:B------:R-:W-:Y:S01]  /*7ee0*/  LOP3.LUT R3, R3, 0x170, R0, 0x78, !PT ;  /* 0x0000017003037812 */ /* 0x000fe200078e7800 */
[----:B------:R-:W-:Y:S01]  /*7ef0*/  IMAD.SHL.U32 R0, R206, 0x800, RZ ;  /* 0x00000800ce007824 */ /* 0x000fe200078e00ff */
[----:B------:R-:W-:Y:S01]  /*7f00*/  ISETP.LT.AND P3, PT, R4, c[0x0][0x17c], !P0 ;  /* 0x00005f0004007a0c */ /* 0x000fe20004761270 */
[----:B------:R-:W-:Y:S01]  /*7f10*/  IMAD.SHL.U32 R206, R206, 0x40, RZ ;  /* 0x00000040cece7824 */ /* 0x000fe200078e00ff */
[----:B------:R-:W-:Y:S01]  /*7f20*/  IADD3 R4, R204, 0x3, RZ ;  /* 0x00000003cc047810 */ /* 0x000fe20007ffe0ff */
[----:B------:R-:W-:Y:S01]  /*7f30*/  IMAD.MOV.U32 R11, RZ, RZ, R73 ;  /* 0x000000ffff0b7224 */ /* 0x000fe200078e0049 */
[----:B------:R-:W-:Y:S01]  /*7f40*/  LOP3.LUT R5, R0, 0x3000, RZ, 0xc0, !PT ;  /* 0x0000300000057812 */ /* 0x000fe200078ec0ff */
[----:B------:R-:W-:Y:S01]  /*7f50*/  IMAD.MOV.U32 R14, RZ, RZ, R88 ;  /* 0x000000ffff0e7224 */ /* 0x000fe200078e0058 */
[----:B------:R-:W-:Y:S01]  /*7f60*/  LOP3.LUT R206, R206, 0x800, RZ, 0xc0, !PT ;  /* 0x00000800cece7812 */ /* 0x000fe200078ec0ff */
[----:B------:R-:W-:Y:S01]  /*7f70*/  IMAD.MOV.U32 R15, RZ, RZ, R89 ;  /* 0x000000ffff0f7224 */ /* 0x000fe200078e0059 */
[----:B------:R-:W-:Y:S01]  /*7f80*/  ISETP.LT.AND P1, PT, R4, c[0x0][0x17c], !P0 ;  /* 0x00005f0004007a0c */ /* 0x000fe20004721270 */
[----:B------:R-:W-:Y:S01]  /*7f90*/  IMAD R224, R224, 0x10, R5 ;  /* 0x00000010e0e07824 */ /* 0x000fe200078e0205 */
[----:B------:R-:W-:Y:S01]  /*7fa0*/  BAR.SYNC.DEFER_BLOCKING 0x0 ;  /* 0x0000000000007b1d */ /* 0x000fe20000010000 */
[----:B------:R-:W-:Y:S01]  /*7fb0*/  IMAD.IADD R206, R206, 0x1, R3 ;  /* 0x00000001cece7824 */ /* 0x000fe200078e0203 */
[----:B------:R-:W-:Y:S01]  /*7fc0*/  IADD3 R2, R204, 0x2, RZ ;  /* 0x00000002cc027810 */ /* 0x000fe20007ffe0ff */
[----:B------:R-:W-:Y:S01]  /*7fd0*/  IMAD.MOV.U32 R4, RZ, RZ, R64 ;  /* 0x000000ffff047224 */ /* 0x000fe200078e0040 */
[C---:B-1----:R-:W-:Y:S01]  /*7fe0*/  LOP3.LUT R37, R224.reuse, 0x20, RZ, 0x3c, !PT ;  /* 0x00000020e0257812 */ /* 0x042fe200078e3cff */
[----:B------:R-:W-:Y:S01]  /*7ff0*/  IMAD.MOV.U32 R5, RZ, RZ, R65 ;  /* 0x000000ffff057224 */ /* 0x000fe200078e0041 */
[C---:B------:R-:W-:Y:S01]  /*8000*/  LOP3.LUT R36, R224.reuse, 0x40, RZ, 0x3c, !PT ;  /* 0x00000040e0247812 */ /* 0x040fe200078e3cff */
[----:B------:R-:W-:Y:S01]  /*8010*/  IMAD.MOV.U32 R60, RZ, RZ, R66 ;  /* 0x000000ffff3c7224 */ /* 0x000fe200078e0042 */
[----:B------:R-:W-:Y:S01]  /*8020*/  LOP3.LUT R3, R224, 0x60, RZ, 0x3c, !PT ;  /* 0x00000060e0037812 */ /* 0x000fe200078e3cff */
[----:B------:R-:W-:Y:S01]  /*8030*/  IMAD.MOV.U32 R61, RZ, RZ, R67 ;  /* 0x000000ffff3d7224 */ /* 0x000fe200078e0043 */
[----:B------:R-:W-:Y:S01]  /*8040*/  ISETP.LT.AND P5, PT, R2, c[0x0][0x17c], !P0 ;  /* 0x00005f0002007a0c */ /* 0x000fe200047a1270 */
[----:B------:R-:W-:Y:S01]  /*8050*/  IMAD.MOV.U32 R8, RZ, RZ, R68 ;  /* 0x000000ffff087224 */ /* 0x000fe200078e0044 */
[C---:B------:R-:W-:Y:S01]  /*8060*/  IADD3 R2, R204.reuse, 0x4, RZ ;  /* 0x00000004cc027810 */ /* 0x040fe20007ffe0ff */
[----:B------:R-:W-:Y:S01]  /*8070*/  IMAD.MOV.U32 R9, RZ, RZ, R69 ;  /* 0x000000ffff097224 */ /* 0x000fe200078e0045 */
[----:B------:R-:W-:Y:S01]  /*8080*/  ISETP.LT.AND P2, PT, R204, c[0x0][0x17c], !P0 ;  /* 0x00005f00cc007a0c */ /* 0x000fe20004741270 */
[----:B------:R-:W-:Y:S01]  /*8090*/  IMAD.MOV.U32 R72, RZ, RZ, R70 ;  /* 0x000000ffff487224 */ /* 0x000fe200078e0046 */
[----:B------:R-:W-:Y:S01]  /*80a0*/  ISETP.LT.AND P4, PT, R2, c[0x0][0x17c], !P0 ;  /* 0x00005f0002007a0c */ /* 0x000fe20004781270 */
[----:B------:R-:W-:-:S02]  /*80b0*/  IMAD.MOV.U32 R73, RZ, RZ, R71 ;  /* 0x000000ffff497224 */ /* 0x000fc400078e0047 */
[----:B------:R-:W-:Y:S02]  /*80c0*/  IMAD.MOV.U32 R12, RZ, RZ, R84 ;  /* 0x000000ffff0c7224 */ /* 0x000fe400078e0054 */
[----:B------:R-:W-:Y:S02]  /*80d0*/  IMAD.MOV.U32 R13, RZ, RZ, R85 ;  /* 0x000000ffff0d7224 */ /* 0x000fe400078e0055 */
[----:B------:R-:W-:Y:S01]  /*80e0*/  IMAD.MOV.U32 R88, RZ, RZ, R86 ;  /* 0x000000ffff587224 */ /* 0x000fe200078e0056 */
[----:B------:R1:W-:Y:S01]  /*80f0*/  STS.128 [R206], R4 ;  /* 0x00000004ce007388 */ /* 0x0003e20000000c00 */
[----:B------:R-:W-:Y:S02]  /*8100*/  IMAD.MOV.U32 R89, RZ, RZ, R87 ;  /* 0x000000ffff597224 */ /* 0x000fe400078e0057 */
[----:B------:R-:W-:Y:S01]  /*8110*/  IMAD.MOV.U32 R42, RZ, RZ, R52 ;  /* 0x000000ffff2a7224 */ /* 0x000fe200078e0034 */
[----:B------:R-:W-:Y:S01]  /*8120*/  STS.128 [R206+0x80], R60 ;  /* 0x0000803cce007388 */ /* 0x000fe20000000c00 */
[----:B------:R-:W-:-:S02]  /*8130*/  IMAD.MOV.U32 R43, RZ, RZ, R53 ;  /* 0x000000ffff2b7224 */ /* 0x000fc400078e0035 */
[----:B------:R-:W-:Y:S01]  /*8140*/  IMAD.MOV.U32 R52, RZ, RZ, R58 ;  /* 0x000000ffff347224 */ /* 0x000fe200078e003a */
[----:B------:R-:W-:Y:S01]  /*8150*/  STS.128 [R206+0x200], R8 ;  /* 0x00020008ce007388 */ /* 0x000fe20000000c00 */
[----:B------:R-:W-:Y:S02]  /*8160*/  IMAD.MOV.U32 R53, RZ, RZ, R59 ;  /* 0x000000ffff357224 */ /* 0x000fe400078e003b */
[----:B------:R-:W-:Y:S01]  /*8170*/  IMAD.MOV.U32 R46, RZ, RZ, R80 ;  /* 0x000000ffff2e7224 */ /* 0x000fe200078e0050 */
[----:B------:R-:W-:Y:S01]  /*8180*/  STS.128 [R206+0x280], R72 ;  /* 0x00028048ce007388 */ /* 0x000fe20000000c00 */
[----:B------:R-:W-:Y:S02]  /*8190*/  IMAD.MOV.U32 R47, RZ, RZ, R81 ;  /* 0x000000ffff2f7224 */ /* 0x000fe400078e0051 */
[----:B------:R-:W-:Y:S01]  /*81a0*/  IMAD.MOV.U32 R50, RZ, RZ, R96 ;  /* 0x000000ffff327224 */ /* 0x000fe200078e0060 */
[----:B------:R-:W-:Y:S01]  /*81b0*/  STS.128 [R206+0x400], R12 ;  /* 0x0004000cce007388 */ /* 0x000fe20000000c00 */
[----:B-1----:R-:W-:-:S02]  /*81c0*/  IMAD.MOV.U32 R6, RZ, RZ, R100 ;  /* 0x000000ffff067224 */ /* 0x002fc400078e0064 */
[----:B------:R-:W-:Y:S01]  /*81d0*/  IMAD.MOV.U32 R7, RZ, RZ, R101 ;  /* 0x000000ffff077224 */ /* 0x000fe200078e0065 */
[----:B------:R-:W-:Y:S01]  /*81e0*/  STS.128 [R206+0x480], R88 ;  /* 0x00048058ce007388 */ /* 0x000fe20000000c00 */
[----:B------:R-:W-:Y:S02]  /*81f0*/  IMAD.MOV.U32 R4, RZ, RZ, R108 ;  /* 0x000000ffff047224 */ /* 0x000fe400078e006c */
[----:B------:R-:W-:Y:S02]  /*8200*/  IMAD.MOV.U32 R5, RZ, RZ, R109 ;  /* 0x000000ffff057224 */ /* 0x000fe400078e006d */
        /* <DEDUP_REMOVED lines=8> */
[----:B------:R-:W-:Y:S01]  /*8290*/  BAR.SYNC.DEFER_BLOCKING 0x0 ;  /* 0x0000000000007b1d */ /* 0x000fe20000010000 */
[----:B------:R-:W-:Y:S02]  /*82a0*/  IMAD.MOV.U32 R45, RZ, RZ, R77 ;  /* 0x000000ffff2d7224 */ /* 0x000fe400078e004d */
[----:B------:R-:W-:Y:S02]  /*82b0*/  IMAD.MOV.U32 R80, RZ, RZ, R78 ;  /* 0x000000ffff507224 */ /* 0x000fe400078e004e */
[----:B------:R-:W-:-:S02]  /*82c0*/  IMAD.MOV.U32 R81, RZ, RZ, R79 ;  /* 0x000000ffff517224 */ /* 0x000fc400078e004f */
[----:B------:R-:W-:Y:S02]  /*82d0*/  IMAD.MOV.U32 R48, RZ, RZ, R92 ;  /* 0x000000ffff307224 */ /* 0x000fe400078e005c */
[----:B------:R-:W-:Y:S02]  /*82e0*/  IMAD.MOV.U32 R49, RZ, RZ, R93 ;  /* 0x000000ffff317224 */ /* 0x000fe400078e005d */
[----:B------:R-:W-:Y:S02]  /*82f0*/  IMAD.MOV.U32 R96, RZ, RZ, R94 ;  /* 0x000000ffff607224 */ /* 0x000fe400078e005e */
[----:B------:R-:W-:Y:S02]  /*8300*/  IMAD.MOV.U32 R97, RZ, RZ, R95 ;  /* 0x000000ffff617224 */ /* 0x000fe400078e005f */
[----:B------:R-:W-:Y:S02]  /*8310*/  IMAD R2, R205, c[0x0][0x194], RZ ;  /* 0x00006500cd027a24 */ /* 0x000fe400078e02ff */
[----:B------:R-:W-:-:S03]  /*8320*/  IMAD R39, R204, c[0x0][0x198], RZ ;  /* 0x00006600cc277a24 */ /* 0x000fc600078e02ff */
[C---:B------:R-:W-:Y:S01]  /*8330*/  LEA R0, P6, R2.reuse, c[0x0][0x170], 0x2 ;  /* 0x00005c0002007a11 */ /* 0x040fe200078c10ff */
[----:B------:R-:W1:Y:S03]  /*8340*/  LDS.128 R32, [R224] ;  /* 0x00000000e0207984 */ /* 0x000e660000000c00 */
[----:B------:R-:W-:Y:S02]  /*8350*/  LEA.HI.X.SX32 R2, R2, c[0x0][0x174], 0x2, P6 ;  /* 0x00005d0002027a11 */ /* 0x000fe400030f16ff */
[----:B------:R-:W-:Y:S01]  /*8360*/  LEA R38, P6, R39, R0, 0x2 ;  /* 0x0000000027267211 */ /* 0x000fe200078c10ff */
[----:B------:R-:W-:Y:S04]  /*8370*/  LDS.128 R16, [R224+0x800] ;  /* 0x00080000e0107984 */ /* 0x000fe80000000c00 */
[----:B------:R-:W2:Y:S04]  /*8380*/  LDS.128 R28, [R37] ;  /* 0x00000000251c7984 */ /* 0x000ea80000000c00 */
[----:B------:R-:W-:Y:S04]  /*8390*/  LDS.128 R12, [R37+0x800] ;  /* 0x00080000250c7984 */ /* 0x000fe80000000c00 */
[----:B------:R-:W3:Y:S04]  /*83a0*/  LDS.128 R24, [R36] ;  /* 0x0000000024187984 */ /* 0x000ee80000000c00 */
[----:B------:R-:W-:Y:S04]  /*83b0*/  LDS.128 R8, [R36+0x800] ;  /* 0x0008000024087984 */ /* 0x000fe80000000c00 */
[----:B------:R-:W4:Y:S04]  /*83c0*/  LDS.128 R20, [R3] ;  /* 0x0000000003147984 */ /* 0x000f280000000c00 */
[----:B------:R-:W5:Y:S04]  /*83d0*/  LDS.128 R4, [R3+0x800] ;  /* 0x0008000003047984 */ /* 0x000f680000000c00 */
[----:B------:R-:W-:Y:S06]  /*83e0*/  BAR.SYNC.DEFER_BLOCKING 0x0 ;  /* 0x0000000000007b1d */ /* 0x000fec0000010000 */
[----:B------:R1:W-:Y:S04]  /*83f0*/  STS.128 [R206+0x80], R52 ;  /* 0x00008034ce007388 */ /* 0x0003e80000000c00 */
[----:B------:R2:W-:Y:S04]  /*8400*/  STS.128 [R206], R40 ;  /* 0x00000028ce007388 */ /* 0x0005e80000000c00 */
[----:B------:R3:W-:Y:S04]  /*8410*/  STS.128 [R206+0x200], R44 ;  /* 0x0002002cce007388 */ /* 0x0007e80000000c00 */
[----:B------:R-:W-:Y:S01]  /*8420*/  STS.128 [R206+0x280], R80 ;  /* 0x00028050ce007388 */ /* 0x000fe20000000c00 */
[----:B-1----:R-:W-:-:S03]  /*8430*/  IMAD.MOV.U32 R52, RZ, RZ, R106 ;  /* 0x000000ffff347224 */ /* 0x002fc600078e006a */
[----:B------:R-:W-:Y:S01]  /*8440*/  STS.128 [R206+0x400], R48 ;  /* 0x00040030ce007388 */ /* 0x000fe20000000c00 */
[----:B------:R-:W-:Y:S02]  /*8450*/  IMAD.MOV.U32 R53, RZ, RZ, R107 ;  /* 0x000000ffff357224 */ /* 0x000fe400078e006b */
[----:B------:R-:W-:Y:S01]  /*8460*/  IMAD.MOV.U32 R106, RZ, RZ, R112 ;  /* 0x000000ffff6a7224 */ /* 0x000fe200078e0070 */
[----:B------:R-:W-:Y:S01]  /*8470*/  STS.128 [R206+0x480], R96 ;  /* 0x00048060ce007388 */ /* 0x000fe20000000c00 */
[----:B------:R-:W-:Y:S01]  /*8480*/  IMAD.MOV.U32 R107, RZ, RZ, R113 ;  /* 0x000000ffff6b7224 */ /* 0x000fe200078e0071 */
[C---:B--2---:R-:W-:Y:S01]  /*8490*/  IADD3 R41, R39.reuse, c[0x0][0x198], RZ ;  /* 0x0000660027297a10 */ /* 0x044fe20007ffe0ff */
[----:B------:R-:W-:Y:S01]  /*84a0*/  IMAD.MOV.U32 R54, RZ, RZ, R114 ;  /* 0x000000ffff367224 */ /* 0x000fe200078e0072 */
[----:B------:R-:W-:Y:S01]  /*84b0*/  LEA.HI.X.SX32 R39, R39, R2, 0x2, P6 ;  /* 0x0000000227277211 */ /* 0x000fe200030f16ff */
[----:B------:R-:W-:Y:S01]  /*84c0*/  IMAD.MOV.U32 R55, RZ, RZ, R115 ;  /* 0x000000ffff377224 */ /* 0x000fe200078e0073 */
[----:B------:R-:W-:Y:S01]  /*84d0*/  STS.128 [R206+0x600], R104 ;  /* 0x00060068ce007388 */ /* 0x000fe20000000c00 */
[----:B------:R-:W-:-:S02]  /*84e0*/  LEA R40, P6, R41, R0, 0x2 ;  /* 0x0000000029287211 */ /* 0x000fc400078c10ff */
[C---:B------:R-:W-:Y:S01]  /*84f0*/  IADD3 R42, R204.reuse, 0x5, RZ ;  /* 0x00000005cc2a7810 */ /* 0x040fe20007ffe0ff */
[----:B------:R-:W-:Y:S01]  /*8500*/  STS.128 [R206+0x680], R52 ;  /* 0x00068034ce007388 */ /* 0x000fe20000000c00 */
[C---:B------:R-:W-:Y:S02]  /*8510*/  IADD3 R43, R41.reuse, c[0x0][0x198], RZ ;  /* 0x00006600292b7a10 */ /* 0x040fe40007ffe0ff */
[----:B------:R-:W-:Y:S01]  /*8520*/  LEA.HI.X.SX32 R41, R41, R2, 0x2, P6 ;  /* 0x0000000229297211 */ /* 0x000fe200030f16ff */
[----:B------:R-:W-:Y:S01]  /*8530*/  BAR.SYNC.DEFER_BLOCKING 0x0 ;  /* 0x0000000000007b1d */ /* 0x000fe20000010000 */
[C---:B---3--:R-:W-:Y:S02]  /*8540*/  IADD3 R44, R204.reuse, 0x6, RZ ;  /* 0x00000006cc2c7810 */ /* 0x048fe40007ffe0ff */
[----:B------:R-:W-:Y:S02]  /*8550*/  IADD3 R45, R43, c[0x0][0x198], RZ ;  /* 0x000066002b2d7a10 */ /* 0x000fe40007ffe0ff */
[----:B------:R-:W-:Y:S01]  /*8560*/  IADD3 R46, R204, 0x7, RZ ;  /* 0x00000007cc2e7810 */ /* 0x000fe20007ffe0ff */
[----:B------:R1:W-:Y:S01]  /*8570*/  @P2 STG.E [R38.64], R32 ;  /* 0x0000002026002986 */ /* 0x0003e2000c101910 */
[----:B------:R-:W-:-:S02]  /*8580*/  ISETP.LT.AND P2, PT, R42, c[0x0][0x17c], !P0 ;  /* 0x00005f002a007a0c */ /* 0x000fc40004741270 */
[C---:B------:R-:W-:Y:S01]  /*8590*/  LEA R42, P6, R43.reuse, R0, 0x2 ;  /* 0x000000002b2a7211 */ /* 0x040fe200078c10ff */
[----:B------:R-:W-:Y:S01]  /*85a0*/  @P3 STG.E [R40.64], R33 ;  /* 0x0000002128003986 */ /* 0x000fe2000c101910 */
[----:B------:R-:W-:Y:S02]  /*85b0*/  ISETP.LT.AND P3, PT, R44, c[0x0][0x17c], !P0 ;  /* 0x00005f002c007a0c */ /* 0x000fe40004761270 */
[----:B------:R-:W-:Y:S02]  /*85c0*/  LEA.HI.X.SX32 R43, R43, R2, 0x2, P6 ;  /* 0x000000022b2b7211 */ /* 0x000fe400030f16ff */
[C---:B------:R-:W-:Y:S02]  /*85d0*/  LEA R44, P6, R45.reuse, R0, 0x2 ;  /* 0x000000002d2c7211 */ /* 0x040fe400078c10ff */
[C---:B-1----:R-:W-:Y:S01]  /*85e0*/  IADD3 R39, R45.reuse, c[0x0][0x198], RZ ;  /* 0x000066002d277a10 */ /* 0x042fe20007ffe0ff */
[----:B------:R1:W-:Y:S01]  /*85f0*/  @P5 STG.E [R42.64], R28 ;  /* 0x0000001c2a005986 */ /* 0x0003e2000c101910 */
[----:B------:R-:W-:-:S02]  /*8600*/  LEA.HI.X.SX32 R45, R45, R2, 0x2, P6 ;  /* 0x000000022d2d7211 */ /* 0x000fc400030f16ff */
[----:B------:R-:W-:Y:S02]  /*8610*/  IADD3 R32, R204, 0x8, RZ ;  /* 0x00000008cc207810 */ /* 0x000fe40007ffe0ff */
[C---:B------:R-:W-:Y:S01]  /*8620*/  LEA R38, P6, R39.reuse, R0, 0x2 ;  /* 0x0000000027267211 */ /* 0x040fe200078c10ff */
[----:B------:R2:W-:Y:S01]  /*8630*/  @P1 STG.E [R44.64], R29 ;  /* 0x0000001d2c001986 */ /* 0x0005e2000c101910 */
[C---:B------:R-:W-:Y:S02]  /*8640*/  IADD3 R47, R39.reuse, c[0x0][0x198], RZ ;  /* 0x00006600272f7a10 */ /* 0x040fe40007ffe0ff */
[----:B------:R-:W-:Y:S02]  /*8650*/  LEA.HI.X.SX32 R39, R39, R2, 0x2, P6 ;  /* 0x0000000227277211 */ /* 0x000fe400030f16ff */
[----:B------:R-:W-:Y:S02]  /*8660*/  ISETP.LT.AND P1, PT, R32, c[0x0][0x17c], !P0 ;  /* 0x00005f0020007a0c */ /* 0x000fe40004721270 */
[----:B------:R-:W-:Y:S01]  /*8670*/  LEA R32, P6, R47, R0, 0x2 ;  /* 0x000000002f207211 */ /* 0x000fe200078c10ff */
[----:B------:R3:W-:Y:S01]  /*8680*/  @P4 STG.E [R38.64], R24 ;  /* 0x0000001826004986 */ /* 0x0007e2000c101910 */
[----:B-1----:R-:W-:-:S02]  /*8690*/  IADD3 R28, R204, 0x9, RZ ;  /* 0x00000009cc1c7810 */ /* 0x002fc40007ffe0ff */
[C---:B------:R-:W-:Y:S02]  /*86a0*/  IADD3 R41, R47.reuse, c[0x0][0x198], RZ ;  /* 0x000066002f297a10 */ /* 0x040fe40007ffe0ff */
[----:B------:R-:W-:Y:S02]  /*86b0*/  LEA.HI.X.SX32 R33, R47, R2, 0x2, P6 ;  /* 0x000000022f217211 */ /* 0x000fe400030f16ff */
[----:B------:R-:W-:Y:S02]  /*86c0*/  ISETP.LT.AND P4, PT, R28, c[0x0][0x17c], !P0 ;  /* 0x00005f001c007a0c */ /* 0x000fe40004781270 */
[----:B------:R-:W-:Y:S01]  /*86d0*/  IADD3 R28, R204, 0xa, RZ ;  /* 0x0000000acc1c7810 */ /* 0x000fe20007ffe0ff */
[----:B------:R1:W-:Y:S01]  /*86e0*/  @P2 STG.E [R32.64], R25 ;  /* 0x0000001920002986 */ /* 0x0003e2000c101910 */
[----:B------:R-:W-:Y:S02]  /*86f0*/  LEA R40, P6, R41, R0, 0x2 ;  /* 0x0000000029287211 */ /* 0x000fe400078c10ff */
[----:B------:R-:W-:-:S02]  /*8700*/  ISETP.LT.AND P5, PT, R46, c[0x0][0x17c], !P0 ;  /* 0x00005f002e007a0c */ /* 0x000fc400047a1270 */
[C---:B--2---:R-:W-:Y:S02]  /*8710*/  IADD3 R29, R41.reuse, c[0x0][0x198], RZ ;  /* 0x00006600291d7a10 */ /* 0x044fe40007ffe0ff */
[----:B------:R-:W-:Y:S02]  /*8720*/  LEA.HI.X.SX32 R41, R41, R2, 0x2, P6 ;  /* 0x0000000229297211 */ /* 0x000fe400030f16ff */
[----:B------:R-:W-:Y:S02]  /*8730*/  ISETP.LT.AND P2, PT, R28, c[0x0][0x17c], !P0 ;  /* 0x00005f001c007a0c */ /* 0x000fe40004741270 */
[C---:B------:R-:W-:Y:S01]  /*8740*/  LEA R28, P6, R29.reuse, R0, 0x2 ;  /* 0x000000001d1c7211 */ /* 0x040fe200078c10ff */
[----:B----4-:R2:W-:Y:S01]  /*8750*/  @P3 STG.E [R40.64], R20 ;  /* 0x0000001428003986 */ /* 0x0105e2000c101910 */
[C---:B------:R-:W-:Y:S02]  /*8760*/  IADD3 R43, R29.reuse, c[0x0][0x198], RZ ;  /* 0x000066001d2b7a10 */ /* 0x040fe40007ffe0ff */
[----:B------:R-:W-:-:S02]  /*8770*/  LEA.HI.X.SX32 R29, R29, R2, 0x2, P6 ;  /* 0x000000021d1d7211 */ /* 0x000fc400030f16ff */
[C---:B---3--:R-:W-:Y:S02]  /*8780*/  LEA R38, P6, R43.reuse, R0, 0x2 ;  /* 0x000000002b267211 */ /* 0x048fe400078c10ff */
[----:B------:R-:W-:Y:S01]  /*8790*/  IADD3 R24, R204, 0xc, RZ ;  /* 0x0000000ccc187810 */ /* 0x000fe20007ffe0ff */
[----:B------:R-:W-:Y:S01]  /*87a0*/  @P5 STG.E [R28.64], R21 ;  /* 0x000000151c005986 */ /* 0x000fe2000c101910 */
[C---:B-1----:R-:W-:Y:S02]  /*87b0*/  IADD3 R25, R43.reuse, c[0x0][0x198], RZ ;  /* 0x000066002b197a10 */ /* 0x042fe40007ffe0ff */
[----:B------:R-:W-:Y:S02]  /*87c0*/  LEA.HI.X.SX32 R39, R43, R2, 0x2, P6 ;  /* 0x000000022b277211 */ /* 0x000fe400030f16ff */
[----:B------:R-:W-:Y:S02]  /*87d0*/  ISETP.LT.AND P5, PT, R24, c[0x0][0x17c], !P0 ;  /* 0x00005f0018007a0c */ /* 0x000fe400047a1270 */
[----:B------:R-:W-:Y:S01]  /*87e0*/  LEA R24, P6, R25, R0, 0x2 ;  /* 0x0000000019187211 */ /* 0x000fe200078c10ff */
[----:B------:R1:W-:Y:S01]  /*87f0*/  @P1 STG.E [R38.64], R16 ;  /* 0x0000001026001986 */ /* 0x0003e2000c101910 */
[----:B------:R-:W-:-:S02]  /*8800*/  IADD3 R32, R204, 0xd, RZ ;  /* 0x0000000dcc207810 */ /* 0x000fc40007ffe0ff */
[C---:B------:R-:W-:Y:S02]  /*8810*/  IADD3 R33, R25.reuse, c[0x0][0x198], RZ ;  /* 0x0000660019217a10 */ /* 0x040fe40007ffe0ff */
[----:B------:R-:W-:Y:S02]  /*8820*/  IADD3 R42, R204, 0xb, RZ ;  /* 0x0000000bcc2a7810 */ /* 0x000fe40007ffe0ff */
[----:B------:R-:W-:Y:S02]  /*8830*/  LEA.HI.X.SX32 R25, R25, R2, 0x2, P6 ;  /* 0x0000000219197211 */ /* 0x000fe400030f16ff */
[----:B------:R-:W-:Y:S02]  /*8840*/  ISETP.LT.AND P1, PT, R32, c[0x0][0x17c], !P0 ;  /* 0x00005f0020007a0c */ /* 0x000fe40004721270 */
[----:B--2---:R-:W-:Y:S01]  /*8850*/  IADD3 R20, R204, 0xe, RZ ;  /* 0x0000000ecc147810 */ /* 0x004fe20007ffe0ff */
[----:B------:R2:W-:Y:S01]  /*8860*/  @P4 STG.E [R24.64], R17 ;  /* 0x0000001118004986 */ /* 0x0005e2000c101910 */
[----:B------:R-:W-:-:S02]  /*8870*/  LEA R32, P6, R33, R0, 0x2 ;  /* 0x0000000021207211 */ /* 0x000fc400078c10ff */
[----:B------:R-:W-:Y:S02]  /*8880*/  ISETP.LT.AND P3, PT, R42, c[0x0][0x17c], !P0 ;  /* 0x00005f002a007a0c */ /* 0x000fe40004761270 */
        /* <DEDUP_REMOVED lines=11> */
[C---:B------:R-:W-:Y:S02]  /*8940*/  LEA R28, P6, R29.reuse, R0, 0x2 ;  /* 0x000000001d1c7211 */ /* 0x040fe400078c10ff */
[----:B--2---:R-:W-:-:S02]  /*8950*/  IADD3 R17, R29, c[0x0][0x198], RZ ;  /* 0x000066001d117a10 */ /* 0x004fc40007ffe0ff */
[----:B------:R-:W-:Y:S02]  /*8960*/  LEA.HI.X.SX32 R29, R29, R2, 0x2, P6 ;  /* 0x000000021d1d7211 */ /* 0x000fe400030f16ff */
[----:B------:R-:W-:Y:S02]  /*8970*/  ISETP.LT.AND P3, PT, R16, c[0x0][0x17c], !P0 ;  /* 0x00005f0010007a0c */ /* 0x000fe40004761270 */
[C---:B------:R-:W-:Y:S01]  /*8980*/  LEA R16, P6, R17.reuse, R0, 0x2 ;  /* 0x0000000011107211 */ /* 0x040fe200078c10ff */
[----:B------:R2:W-:Y:S01]  /*8990*/  @P5 STG.E [R28.64], R8 ;  /* 0x000000081c005986 */ /* 0x0005e2000c101910 */
[----:B------:R-:W-:Y:S02]  /*89a0*/  IADD3 R24, R204, 0x11, RZ ;  /* 0x00000011cc187810 */ /* 0x000fe40007ffe0ff */
[C---:B------:R-:W-:Y:S02]  /*89b0*/  IADD3 R25, R17.reuse, c[0x0][0x198], RZ ;  /* 0x0000660011197a10 */ /* 0x040fe40007ffe0ff */
[----:B------:R-:W-:-:S02]  /*89c0*/  LEA.HI.X.SX32 R17, R17, R2, 0x2, P6 ;  /* 0x0000000211117211 */ /* 0x000fc400030f16ff */
[----:B------:R-:W-:Y:S02]  /*89d0*/  ISETP.LT.AND P5, PT, R24, c[0x0][0x17c], !P0 ;  /* 0x00005f0018007a0c */ /* 0x000fe400047a1270 */
[C---:B------:R-:W-:Y:S01]  /*89e0*/  LEA R24, P6, R25.reuse, R0, 0x2 ;  /* 0x0000000019187211 */ /* 0x040fe200078c10ff */
[----:B------:R-:W-:Y:S01]  /*89f0*/  @P1 STG.E [R16.64], R9 ;  /* 0x0000000910001986 */ /* 0x000fe2000c101910 */
[----:B---3--:R-:W-:Y:S02]  /*8a00*/  IADD3 R12, R204, 0x12, RZ ;  /* 0x00000012cc0c7810 */ /* 0x008fe40007ffe0ff */
[C---:B-1----:R-:W-:Y:S02]  /*8a10*/  IADD3 R13, R25.reuse, c[0x0][0x198], RZ ;  /* 0x00006600190d7a10 */ /* 0x042fe40007ffe0ff */
[----:B------:R-:W-:Y:S02]  /*8a20*/  LEA.HI.X.SX32 R25, R25, R2, 0x2, P6 ;  /* 0x0000000219197211 */ /* 0x000fe400030f16ff */
[----:B------:R-:W-:-:S02]  /*8a30*/  ISETP.LT.AND P1, PT, R12, c[0x0][0x17c], !P0 ;  /* 0x00005f000c007a0c */ /* 0x000fc40004721270 */
[C---:B------:R-:W-:Y:S01]  /*8a40*/  LEA R12, P6, R13.reuse, R0, 0x2 ;  /* 0x000000000d0c7211 */ /* 0x040fe200078c10ff */
[----:B-----5:R1:W-:Y:S01]  /*8a50*/  @P4 STG.E [R24.64], R4 ;  /* 0x0000000418004986 */ /* 0x0203e2000c101910 */
[----:B------:R-:W-:Y:S02]  /*8a60*/  IADD3 R20, R204, 0x13, RZ ;  /* 0x00000013cc147810 */ /* 0x000fe40007ffe0ff */
[C---:B------:R-:W-:Y:S02]  /*8a70*/  IADD3 R21, R13.reuse, c[0x0][0x198], RZ ;  /* 0x000066000d157a10 */ /* 0x040fe40007ffe0ff */
[----:B------:R-:W-:Y:S02]  /*8a80*/  LEA.HI.X.SX32 R13, R13, R2, 0x2, P6 ;  /* 0x000000020d0d7211 */ /* 0x000fe400030f16ff */
[----:B------:R-:W-:Y:S02]  /*8a90*/  ISETP.LT.AND P4, PT, R20, c[0x0][0x17c], !P0 ;  /* 0x00005f0014007a0c */ /* 0x000fe40004781270 */
[----:B--2---:R-:W-:Y:S01]  /*8aa0*/  IADD3 R8, R204, 0x14, RZ ;  /* 0x00000014cc087810 */ /* 0x004fe20007ffe0ff */
[----:B------:R2:W-:Y:S01]  /*8ab0*/  @P2 STG.E [R12.64], R5 ;  /* 0x000000050c002986 */ /* 0x0005e2000c101910 */
[----:B------:R-:W-:-:S02]  /*8ac0*/  LEA R20, P6, R21, R0, 0x2 ;  /* 0x0000000015147211 */ /* 0x000fc400078c10ff */
[C---:B------:R-:W-:Y:S02]  /*8ad0*/  IADD3 R29, R21.reuse, c[0x0][0x198], RZ ;  /* 0x00006600151d7a10 */ /* 0x040fe40007ffe0ff */
[----:B------:R-:W-:Y:S02]  /*8ae0*/  LEA.HI.X.SX32 R21, R21, R2, 0x2, P6 ;  /* 0x0000000215157211 */ /* 0x000fe400030f16ff */
[----:B------:R-:W-:Y:S02]  /*8af0*/  ISETP.LT.AND P2, PT, R8, c[0x0][0x17c], !P0 ;  /* 0x00005f0008007a0c */ /* 0x000fe40004741270 */
[C---:B------:R-:W-:Y:S01]  /*8b00*/  LEA R8, P6, R29.reuse, R0, 0x2 ;  /* 0x000000001d087211 */ /* 0x040fe200078c10ff */
[----:B------:R-:W-:Y:S01]  /*8b10*/  @P3 STG.E [R20.64], R34 ;  /* 0x0000002214003986 */ /* 0x000fe2000c101910 */
[----:B-1----:R-:W-:Y:S02]  /*8b20*/  IADD3 R4, R204, 0x15, RZ ;  /* 0x00000015cc047810 */ /* 0x002fe40007ffe0ff */
[----:B------:R-:W-:-:S02]  /*8b30*/  IADD3 R17, R29, c[0x0][0x198], RZ ;  /* 0x000066001d117a10 */ /* 0x000fc40007ffe0ff */
[----:B------:R-:W-:Y:S02]  /*8b40*/  LEA.HI.X.SX32 R9, R29, R2, 0x2, P6 ;  /* 0x000000021d097211 */ /* 0x000fe400030f16ff */
[----:B------:R-:W-:Y:S02]  /*8b50*/  ISETP.LT.AND P3, PT, R4, c[0x0][0x17c], !P0 ;  /* 0x00005f0004007a0c */ /* 0x000fe40004761270 */
[----:B------:R-:W-:Y:S01]  /*8b60*/  IADD3 R4, R204, 0x16, RZ ;  /* 0x00000016cc047810 */ /* 0x000fe20007ffe0ff */
[----:B------:R1:W-:Y:S01]  /*8b70*/  @P5 STG.E [R8.64], R35 ;  /* 0x0000002308005986 */ /* 0x0003e2000c101910 */
[C---:B------:R-:W-:Y:S02]  /*8b80*/  LEA R16, P6, R17.reuse, R0, 0x2 ;  /* 0x0000000011107211 */ /* 0x040fe400078c10ff */
[C---:B--2---:R-:W-:Y:S02]  /*8b90*/  IADD3 R5, R17.reuse, c[0x0][0x198], RZ ;  /* 0x0000660011057a10 */ /* 0x044fe40007ffe0ff */
[----:B------:R-:W-:-:S02]  /*8ba0*/  LEA.HI.X.SX32 R17, R17, R2, 0x2, P6 ;  /* 0x0000000211117211 */ /* 0x000fc400030f16ff */
[----:B------:R-:W-:Y:S02]  /*8bb0*/  ISETP.LT.AND P5, PT, R4, c[0x0][0x17c], !P0 ;  /* 0x00005f0004007a0c */ /* 0x000fe400047a1270 */
[C---:B------:R-:W-:Y:S01]  /*8bc0*/  LEA R4, P6, R5.reuse, R0, 0x2 ;  /* 0x0000000005047211 */ /* 0x040fe200078c10ff */
[----:B------:R2:W-:Y:S01]  /*8bd0*/  @P1 STG.E [R16.64], R30 ;  /* 0x0000001e10001986 */ /* 0x0005e2000c101910 */
[----:B------:R-:W-:Y:S02]  /*8be0*/  IADD3 R12, R204, 0x17, RZ ;  /* 0x00000017cc0c7810 */ /* 0x000fe40007ffe0ff */
[C---:B------:R-:W-:Y:S02]  /*8bf0*/  IADD3 R13, R5.reuse, c[0x0][0x198], RZ ;  /* 0x00006600050d7a10 */ /* 0x040fe40007ffe0ff */
[----:B------:R-:W-:Y:S02]  /*8c00*/  LEA.HI.X.SX32 R5, R5, R2, 0x2, P6 ;  /* 0x0000000205057211 */ /* 0x000fe400030f16ff */
[----:B------:R-:W-:-:S02]  /*8c10*/  ISETP.LT.AND P1, PT, R12, c[0x0][0x17c], !P0 ;  /* 0x00005f000c007a0c */ /* 0x000fc40004721270 */
[C---:B------:R-:W-:Y:S01]  /*8c20*/  LEA R12, P6, R13.reuse, R0, 0x2 ;  /* 0x000000000d0c7211 */ /* 0x040fe200078c10ff */
[----:B------:R3:W-:Y:S01]  /*8c30*/  @P4 STG.E [R4.64], R31 ;  /* 0x0000001f04004986 */ /* 0x0007e2000c101910 */
[----:B-1----:R-:W-:Y:S02]  /*8c40*/  IADD3 R8, R204, 0x18, RZ ;  /* 0x00000018cc087810 */ /* 0x002fe40007ffe0ff */
[C---:B------:R-:W-:Y:S02]  /*8c50*/  IADD3 R9, R13.reuse, c[0x0][0x198], RZ ;  /* 0x000066000d097a10 */ /* 0x040fe40007ffe0ff */
[----:B------:R-:W-:Y:S02]  /*8c60*/  LEA.HI.X.SX32 R13, R13, R2, 0x2, P6 ;  /* 0x000000020d0d7211 */ /* 0x000fe400030f16ff */
[----:B------:R-:W-:Y:S02]  /*8c70*/  ISETP.LT.AND P4, PT, R8, c[0x0][0x17c], !P0 ;  /* 0x00005f0008007a0c */ /* 0x000fe40004781270 */
[C---:B------:R-:W-:Y:S01]  /*8c80*/  LEA R8, P6, R9.reuse, R0, 0x2 ;  /* 0x0000000009087211 */ /* 0x040fe200078c10ff */
[----:B------:R1:W-:Y:S01]  /*8c90*/  @P2 STG.E [R12.64], R26 ;  /* 0x0000001a0c002986 */ /* 0x0003e2000c101910 */
[----:B--2---:R-:W-:-:S02]  /*8ca0*/  IADD3 R17, R9, c[0x0][0x198], RZ ;  /* 0x0000660009117a10 */ /* 0x004fc40007ffe0ff */
[----:B------:R-:W-:Y:S02]  /*8cb0*/  LEA.HI.X.SX32 R9, R9, R2, 0x2, P6 ;  /* 0x0000000209097211 */ /* 0x000fe400030f16ff */
[C---:B------:R-:W-:Y:S02]  /*8cc0*/  LEA R16, P6, R17.reuse, R0, 0x2 ;  /* 0x0000000011107211 */ /* 0x040fe400078c10ff */
[C---:B------:R-:W-:Y:S01]  /*8cd0*/  IADD3 R21, R17.reuse, c[0x0][0x198], RZ ;  /* 0x0000660011157a10 */ /* 0x040fe20007ffe0ff */
[----:B------:R2:W-:Y:S01]  /*8ce0*/  @P3 STG.E [R8.64], R27 ;  /* 0x0000001b08003986 */ /* 0x0005e2000c101910 */
[----:B------:R-:W-:Y:S02]  /*8cf0*/  LEA.HI.X.SX32 R17, R17, R2, 0x2, P6 ;  /* 0x0000000211117211 */ /* 0x000fe400030f16ff */
[C---:B---3--:R-:W-:Y:S02]  /*8d00*/  LEA R4, P6, R21.reuse, R0, 0x2 ;  /* 0x0000000015047211 */ /* 0x048fe400078c10ff */
[----:B-1----:R-:W-:Y:S01]  /*8d10*/  IADD3 R12, R204, 0x1b, RZ ;  /* 0x0000001bcc0c7810 */ /* 0x002fe20007ffe0ff */
[----:B------:R1:W-:Y:S01]  /*8d20*/  @P5 STG.E [R16.64], R22 ;  /* 0x0000001610005986 */ /* 0x0003e2000c101910 */
[----:B------:R-:W-:-:S02]  /*8d30*/  IADD3 R13, R21, c[0x0][0x198], RZ ;  /* 0x00006600150d7a10 */ /* 0x000fc40007ffe0ff */
[----:B------:R-:W-:Y:S02]  /*8d40*/  IADD3 R20, R204, 0x19, RZ ;  /* 0x00000019cc147810 */ /* 0x000fe40007ffe0ff */
[----:B------:R-:W-:Y:S02]  /*8d50*/  LEA.HI.X.SX32 R5, R21, R2, 0x2, P6 ;  /* 0x0000000215057211 */ /* 0x000fe400030f16ff */
[----:B------:R-:W-:Y:S02]  /*8d60*/  ISETP.LT.AND P5, PT, R12, c[0x0][0x17c], !P0 ;  /* 0x00005f000c007a0c */ /* 0x000fe400047a1270 */
[C---:B------:R-:W-:Y:S01]  /*8d70*/  LEA R12, P6, R13.reuse, R0, 0x2 ;  /* 0x000000000d0c7211 */ /* 0x040fe200078c10ff */
[----:B------:R3:W-:Y:S01]  /*8d80*/  @P1 STG.E [R4.64], R23 ;  /* 0x0000001704001986 */ /* 0x0007e2000c101910 */
[----:B------:R-:W-:Y:S02]  /*8d90*/  ISETP.LT.AND P2, PT, R20, c[0x0][0x17c], !P0 ;  /* 0x00005f0014007a0c */ /* 0x000fe40004741270 */
[----:B--2---:R-:W-:-:S02]  /*8da0*/  IADD3 R9, R13, c[0x0][0x198], RZ ;  /* 0x000066000d097a10 */ /* 0x004fc40007ffe0ff */
[----:B------:R-:W-:Y:S02]  /*8db0*/  IADD3 R20, R204, 0x1a, RZ ;  /* 0x0000001acc147810 */ /* 0x000fe40007ffe0ff */
[----:B------:R-:W-:Y:S02]  /*8dc0*/  LEA.HI.X.SX32 R13, R13, R2, 0x2, P6 ;  /* 0x000000020d0d7211 */ /* 0x000fe400030f16ff */
[C---:B------:R-:W-:Y:S02]  /*8dd0*/  LEA R8, P6, R9.reuse, R0, 0x2 ;  /* 0x0000000009087211 */ /* 0x040fe400078c10ff */
[----:B------:R-:W-:Y:S01]  /*8de0*/  ISETP.LT.AND P3, PT, R20, c[0x0][0x17c], !P0 ;  /* 0x00005f0014007a0c */ /* 0x000fe20004761270 */
[----:B------:R2:W-:Y:S01]  /*8df0*/  @P4 STG.E [R12.64], R18 ;  /* 0x000000120c004986 */ /* 0x0005e2000c101910 */
[C---:B------:R-:W-:Y:S02]  /*8e00*/  IADD3 R21, R9.reuse, c[0x0][0x198], RZ ;  /* 0x0000660009157a10 */ /* 0x040fe40007ffe0ff */
[----:B------:R-:W-:-:S02]  /*8e10*/  LEA.HI.X.SX32 R9, R9, R2, 0x2, P6 ;  /* 0x0000000209097211 */ /* 0x000fc400030f16ff */
[C---:B-1----:R-:W-:Y:S02]  /*8e20*/  LEA R16, P6, R21.reuse, R0, 0x2 ;  /* 0x0000000015107211 */ /* 0x042fe400078c10ff */
[C---:B---3--:R-:W-:Y:S01]  /*8e30*/  IADD3 R4, R204.reuse, 0x1e, RZ ;  /* 0x0000001ecc047810 */ /* 0x048fe20007ffe0ff */
[----:B------:R1:W-:Y:S01]  /*8e40*/  @P2 STG.E [R8.64], R19 ;  /* 0x0000001308002986 */ /* 0x0003e2000c101910 */
[C---:B------:R-:W-:Y:S02]  /*8e50*/  IADD3 R23, R21.reuse, c[0x0][0x198], RZ ;  /* 0x0000660015177a10 */ /* 0x040fe40007ffe0ff */
[----:B------:R-:W-:Y:S02]  /*8e60*/  IADD3 R20, R204, 0x1c, RZ ;  /* 0x0000001ccc147810 */ /* 0x000fe40007ffe0ff */
[----:B------:R-:W-:Y:S02]  /*8e70*/  LEA.HI.X.SX32 R17, R21, R2, 0x2, P6 ;  /* 0x0000000215117211 */ /* 0x000fe400030f16ff */
[----:B------:R-:W-:-:S02]  /*8e80*/  ISETP.LT.AND P2, PT, R4, c[0x0][0x17c], !P0 ;  /* 0x00005f0004007a0c */ /* 0x000fc40004741270 */
[----:B------:R-:W-:Y:S01]  /*8e90*/  IADD3 R5, R204, 0x1f, RZ ;  /* 0x0000001fcc057810 */ /* 0x000fe20007ffe0ff */
[----:B------:R-:W-:Y:S01]  /*8ea0*/  @P3 STG.E [R16.64], R14 ;  /* 0x0000000e10003986 */ /* 0x000fe2000c101910 */
[C---:B------:R-:W-:Y:S02]  /*8eb0*/  LEA R4, P6, R23.reuse, R0, 0x2 ;  /* 0x0000000017047211 */ /* 0x040fe400078c10ff */
[----:B------:R-:W-:Y:S02]  /*8ec0*/  ISETP.LT.AND P1, PT, R20, c[0x0][0x17c], !P0 ;  /* 0x00005f0014007a0c */ /* 0x000fe40004721270 */
[----:B--2---:R-:W-:Y:S02]  /*8ed0*/  IADD3 R13, R23, c[0x0][0x198], RZ ;  /* 0x00006600170d7a10 */ /* 0x004fe40007ffe0ff */
[----:B------:R-:W-:Y:S02]  /*8ee0*/  ISETP.LT.AND P3, PT, R5, c[0x0][0x17c], !P0 ;  /* 0x00005f0005007a0c */ /* 0x000fe40004761270 */
[----:B------:R-:W-:-:S02]  /*8ef0*/  LEA.HI.X.SX32 R5, R23, R2, 0x2, P6 ;  /* 0x0000000217057211 */ /* 0x000fc400030f16ff */
[C---:B------:R-:W-:Y:S02]  /*8f00*/  LEA R12, P6, R13.reuse, R0, 0x2 ;  /* 0x000000000d0c7211 */ /* 0x040fe400078c10ff */
[----:B------:R-:W-:Y:S01]  /*8f10*/  IADD3 R20, R204, 0x1d, RZ ;  /* 0x0000001dcc147810 */ /* 0x000fe20007ffe0ff */
[----:B------:R2:W-:Y:S01]  /*8f20*/  @P5 STG.E [R4.64], R15 ;  /* 0x0000000f04005986 */ /* 0x0005e2000c101910 */
[C---:B-1----:R-:W-:Y:S02]  /*8f30*/  IADD3 R19, R13.reuse, c[0x0][0x198], RZ ;  /* 0x000066000d137a10 */ /* 0x042fe40007ffe0ff */
[----:B------:R-:W-:Y:S02]  /*8f40*/  LEA.HI.X.SX32 R13, R13, R2, 0x2, P6 ;  /* 0x000000020d0d7211 */ /* 0x000fe400030f16ff */
[----:B------:R-:W-:Y:S02]  /*8f50*/  ISETP.LT.AND P4, PT, R20, c[0x0][0x17c], !P0 ;  /* 0x00005f0014007a0c */ /* 0x000fe40004781270 */
[----:B------:R-:W-:Y:S01]  /*8f60*/  IADD3 R9, R204, 0x21, RZ ;  /* 0x00000021cc097810 */ /* 0x000fe20007ffe0ff */
[----:B------:R-:W1:Y:S01]  /*8f70*/  LDS.128 R20, [R224] ;  /* 0x00000000e0147984 */ /* 0x000e620000000c00 */
[----:B------:R-:W-:-:S02]  /*8f80*/  LEA R8, P6, R19, R0, 0x2 ;  /* 0x0000000013087211 */ /* 0x000fc400078c10ff */
[----:B------:R-:W-:Y:S01]  /*8f90*/  IADD3 R25, R19, c[0x0][0x198], RZ ;  /* 0x0000660013197a10 */ /* 0x000fe20007ffe0ff */
[----:B------:R-:W-:Y:S01]  /*8fa0*/  @P1 STG.E [R12.64], R10 ;  /* 0x0000000a0c001986 */ /* 0x000fe2000c101910 */
[----:B------:R-:W-:Y:S02]  /*8fb0*/  IADD3 R18, R204, 0x20, RZ ;  /* 0x00000020cc127810 */ /* 0x000fe40007ffe0ff */
[----:B------:R-:W-:Y:S01]  /*8fc0*/  ISETP.LT.AND P1, PT, R9, c[0x0][0x17c], !P0 ;  /* 0x00005f0009007a0c */ /* 0x000fe20004721270 */
[----:B------:R-:W-:Y:S01]  /*8fd0*/  LDS.128 R224, [R224+0x800] ;  /* 0x00080000e0e07984 */ /* 0x000fe20000000c00 */
[----:B------:R-:W-:Y:S02]  /*8fe0*/  LEA.HI.X.SX32 R9, R19, R2, 0x2, P6 ;  /* 0x0000000213097211 */ /* 0x000fe400030f16ff */
[C---:B------:R-:W-:Y:S02]  /*8ff0*/  LEA R24, P6, R25.reuse, R0, 0x2 ;  /* 0x0000000019187211 */ /* 0x040fe400078c10ff */
[----:B------:R-:W-:Y:S01]  /*9000*/  ISETP.LT.AND P5, PT, R18, c[0x0][0x17c], !P0 ;  /* 0x00005f0012007a0c */ /* 0x000fe200047a1270 */
[----:B------:R3:W-:Y:S01]  /*9010*/  @P4 STG.E [R8.64], R11 ;  /* 0x0000000b08004986 */ /* 0x0007e2000c101910 */
[----:B--2---:R-:W-:-:S02]  /*9020*/  IADD3 R15, R25, c[0x0][0x198], RZ ;  /* 0x00006600190f7a10 */ /* 0x004fc40007ffe0ff */
[----:B------:R-:W-:Y:S01]  /*9030*/  LEA.HI.X.SX32 R25, R25, R2, 0x2, P6 ;  /* 0x0000000219197211 */ /* 0x000fe200030f16ff */
[----:B------:R-:W2:Y:S01]  /*9040*/  LDS.128 R16, [R37] ;  /* 0x0000000025107984 */ /* 0x000ea20000000c00 */
[C---:B------:R-:W-:Y:S02]  /*9050*/  IADD3 R14, R204.reuse, 0x22, RZ ;  /* 0x00000022cc0e7810 */ /* 0x040fe40007ffe0ff */
[----:B------:R-:W-:Y:S01]  /*9060*/  IADD3 R5, R204, 0x23, RZ ;  /* 0x00000023cc057810 */ /* 0x000fe20007ffe0ff */
[----:B------:R4:W-:Y:S01]  /*9070*/  @P2 STG.E [R24.64], R6 ;  /* 0x0000000618002986 */ /* 0x0009e2000c101910 */
[C---:B------:R-:W-:Y:S02]  /*9080*/  LEA R4, P6, R15.reuse, R0, 0x2 ;  /* 0x000000000f047211 */ /* 0x040fe400078c10ff */
[----:B------:R-:W-:Y:S02]  /*9090*/  IADD3 R27, R15, c[0x0][0x198], RZ ;  /* 0x000066000f1b7a10 */ /* 0x000fe40007ffe0ff */
[----:B------:R-:W-:-:S02]  /*90a0*/  ISETP.LT.AND P2, PT, R5, c[0x0][0x17c], !P0 ;  /* 0x00005f0005007a0c */ /* 0x000fc40004741270 */
[----:B------:R-:W-:Y:S02]  /*90b0*/  ISETP.LT.AND P4, PT, R14, c[0x0][0x17c], !P0 ;  /* 0x00005f000e007a0c */ /* 0x000fe40004781270 */
[----:B------:R-:W-:Y:S02]  /*90c0*/  LEA.HI.X.SX32 R5, R15, R2, 0x2, P6 ;  /* 0x000000020f057211 */ /* 0x000fe400030f16ff */
[----:B------:R-:W5:Y:S01]  /*90d0*/  LDS.128 R12, [R36] ;  /* 0x00000000240c7984 */ /* 0x000f620000000c00 */
[C---:B------:R-:W-:Y:S02]  /*90e0*/  LEA R26, P6, R27.reuse, R0, 0x2 ;  /* 0x000000001b1a7211 */ /* 0x040fe400078c10ff */
[C---:B---3--:R-:W-:Y:S01]  /*90f0*/  IADD3 R9, R27.reuse, c[0x0][0x198], RZ ;  /* 0x000066001b097a10 */ /* 0x048fe20007ffe0ff */
[----:B------:R3:W-:Y:S01]  /*9100*/  @P3 STG.E [R4.64], R7 ;  /* 0x0000000704003986 */ /* 0x0007e2000c101910 */
[----:B------:R-:W-:Y:S02]  /*9110*/  IADD3 R10, R204, 0x24, RZ ;  /* 0x00000024cc0a7810 */ /* 0x000fe40007ffe0ff */
[----:B------:R-:W-:-:S02]  /*9120*/  LEA.HI.X.SX32 R27, R27, R2, 0x2, P6 ;  /* 0x000000021b1b7211 */ /* 0x000fc400030f16ff */
[C---:B----4-:R-:W-:Y:S02]  /*9130*/  LEA R24, P6, R9.reuse, R0, 0x2 ;  /* 0x0000000009187211 */ /* 0x050fe400078c10ff */
[----:B------:R-:W-:Y:S01]  /*9140*/  ISETP.LT.AND P3, PT, R10, c[0x0][0x17c], !P0 ;  /* 0x00005f000a007a0c */ /* 0x000fe20004761270 */
[----:B-1----:R1:W-:Y:S01]  /*9150*/  @P5 STG.E [R26.64], R20 ;  /* 0x000000141a005986 */ /* 0x0023e2000c101910 */
[C---:B------:R-:W-:Y:S02]  /*9160*/  IADD3 R29, R9.reuse, c[0x0][0x198], RZ ;  /* 0x00006600091d7a10 */ /* 0x040fe40007ffe0ff */
[----:B------:R-:W-:Y:S02]  /*9170*/  LEA.HI.X.SX32 R25, R9, R2, 0x2, P6 ;  /* 0x0000000209197211 */ /* 0x000fe400030f16ff */
[----:B------:R-:W4:Y:S01]  /*9180*/  LDS.128 R8, [R3] ;  /* 0x0000000003087984 */ /* 0x000f220000000c00 */
[C---:B------:R-:W-:Y:S02]  /*9190*/  LEA R28, P6, R29.reuse, R0, 0x2 ;  /* 0x000000001d1c7211 */ /* 0x040fe400078c10ff */
[C---:B---3--:R-:W-:Y:S01]  /*91a0*/  IADD3 R5, R29.reuse, c[0x0][0x198], RZ ;  /* 0x000066001d057a10 */ /* 0x048fe20007ffe0ff */
[----:B------:R-:W-:Y:S01]  /*91b0*/  @P1 STG.E [R24.64], R21 ;  /* 0x0000001518001986 */ /* 0x000fe2000c101910 */
[----:B------:R-:W-:-:S02]  /*91c0*/  LEA.HI.X.SX32 R29, R29, R2, 0x2, P6 ;  /* 0x000000021d1d7211 */ /* 0x000fc400030f16ff */
[C---:B-1----:R-:W-:Y:S02]  /*91d0*/  LEA R26, P6, R5.reuse, R0, 0x2 ;  /* 0x00000000051a7211 */ /* 0x042fe400078c10ff */
[C---:B------:R-:W-:Y:S01]  /*91e0*/  IADD3 R7, R5.reuse, c[0x0][0x198], RZ ;  /* 0x0000660005077a10 */ /* 0x040fe20007ffe0ff */
[----:B--2---:R1:W-:Y:S01]  /*91f0*/  @P4 STG.E [R28.64], R16 ;  /* 0x000000101c004986 */ /* 0x0043e2000c101910 */
[C---:B------:R-:W-:Y:S02]  /*9200*/  IADD3 R6, R204.reuse, 0x25, RZ ;  /* 0x00000025cc067810 */ /* 0x040fe40007ffe0ff */
[----:B------:R-:W-:Y:S02]  /*9210*/  IADD3 R4, R204, 0x27, RZ ;  /* 0x00000027cc047810 */ /* 0x000fe40007ffe0ff */
[----:B------:R-:W-:Y:S02]  /*9220*/  LEA.HI.X.SX32 R27, R5, R2, 0x2, P6 ;  /* 0x00000002051b7211 */ /* 0x000fe400030f16ff */
[----:B------:R-:W-:-:S02]  /*9230*/  LEA R30, P6, R7, R0, 0x2 ;  /* 0x00000000071e7211 */ /* 0x000fc400078c10ff */
[C---:B------:R-:W-:Y:S01]  /*9240*/  IADD3 R5, R7.reuse, c[0x0][0x198], RZ ;  /* 0x0000660007057a10 */ /* 0x040fe20007ffe0ff */
[----:B------:R2:W-:Y:S01]  /*9250*/  @P2 STG.E [R26.64], R17 ;  /* 0x000000111a002986 */ /* 0x0005e2000c101910 */
[----:B------:R-:W-:Y:S02]  /*9260*/  ISETP.LT.AND P5, PT, R6, c[0x0][0x17c], !P0 ;  /* 0x00005f0006007a0c */ /* 0x000fe400047a1270 */
[----:B------:R-:W-:Y:S02]  /*9270*/  ISETP.LT.AND P4, PT, R4, c[0x0][0x17c], !P0 ;  /* 0x00005f0004007a0c */ /* 0x000fe40004781270 */
[C---:B------:R-:W-:Y:S02]  /*9280*/  IADD3 R6, R204.reuse, 0x26, RZ ;  /* 0x00000026cc067810 */ /* 0x040fe40007ffe0ff */
[----:B------:R-:W-:Y:S02]  /*9290*/  IADD3 R4, R204, 0x28, RZ ;  /* 0x00000028cc047810 */ /* 0x000fe40007ffe0ff */
[----:B------:R-:W-:-:S02]  /*92a0*/  LEA.HI.X.SX32 R31, R7, R2, 0x2, P6 ;  /* 0x00000002071f7211 */ /* 0x000fc400030f16ff */
[C---:B-1----:R-:W-:Y:S02]  /*92b0*/  IADD3 R29, R5.reuse, c[0x0][0x198], RZ ;  /* 0x00006600051d7a10 */ /* 0x042fe40007ffe0ff */
[----:B------:R-:W-:Y:S01]  /*92c0*/  LEA R20, P6, R5, R0, 0x2 ;  /* 0x0000000005147211 */ /* 0x000fe200078c10ff */
[----:B-----5:R1:W-:Y:S01]  /*92d0*/  @P3 STG.E [R30.64], R12 ;  /* 0x0000000c1e003986 */ /* 0x0203e2000c101910 */
[----:B------:R-:W-:Y:S02]  /*92e0*/  IADD3 R33, R29, c[0x0][0x198], RZ ;  /* 0x000066001d217a10 */ /* 0x000fe40007ffe0ff */
[----:B------:R-:W-:Y:S02]  /*92f0*/  ISETP.LT.AND P1, PT, R6, c[0x0][0x17c], !P0 ;  /* 0x00005f0006007a0c */ /* 0x000fe40004721270 */
[----:B------:R-:W-:Y:S02]  /*9300*/  ISETP.LT.AND P2, PT, R4, c[0x0][0x17c], !P0 ;  /* 0x00005f0004007a0c */ /* 0x000fe40004741270 */
[----:B------:R-:W-:-:S02]  /*9310*/  LEA.HI.X.SX32 R21, R5, R2, 0x2, P6 ;  /* 0x0000000205157211 */ /* 0x000fc400030f16ff */
[----:B------:R-:W3:Y:S01]  /*9320*/  LDS.128 R4, [R37+0x800] ;  /* 0x0008000025047984 */ /* 0x000ee20000000c00 */
[-C--:B------:R-:W-:Y:S02]  /*9330*/  LEA R16, P3, R33, R0.reuse, 0x2 ;  /* 0x0000000021107211 */ /* 0x080fe400078610ff */
[----:B------:R-:W-:Y:S01]  /*9340*/  LEA R28, P6, R29, R0, 0x2 ;  /* 0x000000001d1c7211 */ /* 0x000fe200078c10ff */
[----:B------:R5:W-:Y:S01]  /*9350*/  @P5 STG.E [R20.64], R13 ;  /* 0x0000000d14005986 */ /* 0x000be2000c101910 */
[C---:B------:R-:W-:Y:S02]  /*9360*/  IADD3 R25, R204.reuse, 0x29, RZ ;  /* 0x00000029cc197810 */ /* 0x040fe40007ffe0ff */
[----:B------:R-:W-:Y:S02]  /*9370*/  IADD3 R24, R204, 0x2a, RZ ;  /* 0x0000002acc187810 */ /* 0x000fe40007ffe0ff */
[-C--:B--2---:R-:W-:Y:S02]  /*9380*/  LEA.HI.X.SX32 R17, R33, R2.reuse, 0x2, P3 ;  /* 0x0000000221117211 */ /* 0x084fe400018f16ff */
[----:B------:R-:W-:-:S02]  /*9390*/  LEA.HI.X.SX32 R29, R29, R2, 0x2, P6 ;  /* 0x000000021d1d7211 */ /* 0x000fc400030f16ff */
[----:B------:R-:W-:Y:S02]  /*93a0*/  IADD3 R33, R33, c[0x0][0x198], RZ ;  /* 0x0000660021217a10 */ /* 0x000fe40007ffe0ff */
[----:B------:R-:W-:Y:S01]  /*93b0*/  ISETP.LT.AND P5, PT, R25, c[0x0][0x17c], !P0 ;  /* 0x00005f0019007a0c */ /* 0x000fe200047a1270 */
[----:B----4-:R2:W-:Y:S01]  /*93c0*/  @P1 STG.E [R28.64], R8 ;  /* 0x000000081c001986 */ /* 0x0105e2000c101910 */
[----:B------:R-:W-:Y:S02]  /*93d0*/  ISETP.LT.AND P3, PT, R24, c[0x0][0x17c], !P0 ;  /* 0x00005f0018007a0c */ /* 0x000fe40004761270 */
[C---:B-1----:R-:W-:Y:S01]  /*93e0*/  IADD3 R31, R33.reuse, c[0x0][0x198], RZ ;  /* 0x00006600211f7a10 */ /* 0x042fe20007ffe0ff */
[----:B------:R-:W1:Y:S01]  /*93f0*/  LDS.128 R24, [R36+0x800] ;  /* 0x0008000024187984 */ /* 0x000e620000000c00 */
[----:B------:R-:W-:Y:S02]  /*9400*/  LEA R32, P1, R33, R0, 0x2 ;  /* 0x0000000021207211 */ /* 0x000fe400078210ff */
[C---:B------:R-:W-:Y:S01]  /*9410*/  IADD3 R30, R204.reuse, 0x2b, RZ ;  /* 0x0000002bcc1e7810 */ /* 0x040fe20007ffe0ff */
[----:B------:R4:W-:Y:S01]  /*9420*/  @P4 STG.E [R16.64], R9 ;  /* 0x0000000910004986 */ /* 0x0009e2000c101910 */
[----:B-----5:R-:W-:-:S02]  /*9430*/  IADD3 R13, R204, 0x2c, RZ ;  /* 0x0000002ccc0d7810 */ /* 0x020fc40007ffe0ff */
[----:B------:R-:W-:Y:S02]  /*9440*/  LEA R12, P6, R31, R0, 0x2 ;  /* 0x000000001f0c7211 */ /* 0x000fe400078c10ff */
[-C--:B------:R-:W-:Y:S02]  /*9450*/  LEA.HI.X.SX32 R33, R33, R2.reuse, 0x2, P1 ;  /* 0x0000000221217211 */ /* 0x080fe400008f16ff */
[----:B------:R-:W-:Y:S02]  /*9460*/  ISETP.LT.AND P1, PT, R13, c[0x0][0x17c], !P0 ;  /* 0x00005f000d007a0c */ /* 0x000fe40004721270 */
[----:B------:R-:W-:Y:S01]  /*9470*/  ISETP.LT.AND P4, PT, R30, c[0x0][0x17c], !P0 ;  /* 0x00005f001e007a0c */ /* 0x000fe20004781270 */
[----:B------:R-:W-:Y:S01]  /*9480*/  @P2 STG.E [R32.64], R224 ;  /* 0x000000e020002986 */ /* 0x000fe2000c101910 */
[C---:B------:R-:W-:Y:S02]  /*9490*/  IADD3 R21, R31.reuse, c[0x0][0x198], RZ ;  /* 0x000066001f157a10 */ /* 0x040fe40007ffe0ff */
[----:B------:R-:W-:-:S02]  /*94a0*/  LEA.HI.X.SX32 R13, R31, R2, 0x2, P6 ;  /* 0x000000021f0d7211 */ /* 0x000fc400030f16ff */
[----:B------:R-:W5:Y:S01]  /*94b0*/  LDS.128 R28, [R3+0x800] ;  /* 0x00080000031c7984 */ /* 0x000f620000000c00 */
[C---:B------:R-:W-:Y:S02]  /*94c0*/  IADD3 R35, R21.reuse, c[0x0][0x198], RZ ;  /* 0x0000660015237a10 */ /* 0x040fe40007ffe0ff */
[-C--:B--2---:R-:W-:Y:S01]  /*94d0*/  LEA R8, P2, R21, R0.reuse, 0x2 ;  /* 0x0000000015087211 */ /* 0x084fe200078410ff */
[----:B------:R2:W-:Y:S01]  /*94e0*/  @P5 STG.E [R12.64], R225 ;  /* 0x000000e10c005986 */ /* 0x0005e2000c101910 */
[----:B----4-:R-:W-:Y:S02]  /*94f0*/  IADD3 R17, R204, 0x2d, RZ ;  /* 0x0000002dcc117810 */ /* 0x010fe40007ffe0ff */
[----:B------:R-:W-:Y:S02]  /*9500*/  LEA R16, P6, R35, R0, 0x2 ;  /* 0x0000000023107211 */ /* 0x000fe400078c10ff */
[----:B------:R-:W-:Y:S02]  /*9510*/  LEA.HI.X.SX32 R9, R21, R2, 0x2, P2 ;  /* 0x0000000215097211 */ /* 0x000fe400010f16ff */
[----:B------:R-:W-:-:S02]  /*9520*/  ISETP.LT.AND P5, PT, R17, c[0x0][0x17c], !P0 ;  /* 0x00005f0011007a0c */ /* 0x000fc400047a1270 */
[C---:B------:R-:W-:Y:S01]  /*9530*/  LEA.HI.X.SX32 R17, R35.reuse, R2, 0x2, P6 ;  /* 0x0000000223117211 */ /* 0x040fe200030f16ff */
[----:B---3--:R-:W-:Y:S01]  /*9540*/  @P3 STG.E [R8.64], R4 ;  /* 0x0000000408003986 */ /* 0x008fe2000c101910 */
[----:B------:R-:W-:Y:S02]  /*9550*/  IADD3 R35, R35, c[0x0][0x198], RZ ;  /* 0x0000660023237a10 */ /* 0x000fe40007ffe0ff */
[----:B------:R-:W-:Y:S01]  /*9560*/  IADD3 R20, R204, 0x2e, RZ ;  /* 0x0000002ecc147810 */ /* 0x000fe20007ffe0ff */
[----:B------:R3:W-:Y:S01]  /*9570*/  @P4 STG.E [R16.64], R5 ;  /* 0x0000000510004986 */ /* 0x0007e2000c101910 */
[C---:B--2---:R-:W-:Y:S02]  /*9580*/  LEA R12, P3, R35.reuse, R0, 0x2 ;  /* 0x00000000230c7211 */ /* 0x044fe400078610ff */
[C---:B------:R-:W-:Y:S02]  /*9590*/  IADD3 R33, R35.reuse, c[0x0][0x198], RZ ;  /* 0x0000660023217a10 */ /* 0x040fe40007ffe0ff */
[----:B------:R-:W-:-:S02]  /*95a0*/  LEA.HI.X.SX32 R13, R35, R2, 0x2, P3 ;  /* 0x00000002230d7211 */ /* 0x000fc400018f16ff */
[C---:B------:R-:W-:Y:S02]  /*95b0*/  IADD3 R35, R33.reuse, c[0x0][0x198], RZ ;  /* 0x0000660021237a10 */ /* 0x040fe40007ffe0ff */
[----:B------:R-:W-:Y:S01]  /*95c0*/  ISETP.LT.AND P2, PT, R20, c[0x0][0x17c], !P0 ;  /* 0x00005f0014007a0c */ /* 0x000fe20004741270 */
[----:B-1----:R1:W-:Y:S01]  /*95d0*/  @P1 STG.E [R12.64], R24 ;  /* 0x000000180c001986 */ /* 0x0023e2000c101910 */
[----:B------:R-:W-:Y:S02]  /*95e0*/  IADD3 R21, R204, 0x2f, RZ ;  /* 0x0000002fcc157810 */ /* 0x000fe40007ffe0ff */
[----:B------:R-:W-:Y:S02]  /*95f0*/  LEA R20, P6, R33, R0, 0x2 ;  /* 0x0000000021147211 */ /* 0x000fe400078c10ff */
[----:B---3--:R-:W-:Y:S02]  /*9600*/  IADD3 R17, R35, c[0x0][0x198], RZ ;  /* 0x0000660023117a10 */ /* 0x008fe40007ffe0ff */
[----:B------:R-:W-:-:S02]  /*9610*/  ISETP.LT.AND P4, PT, R21, c[0x0][0x17c], !P0 ;  /* 0x00005f0015007a0c */ /* 0x000fc40004781270 */
[----:B------:R-:W-:Y:S02]  /*9620*/  LEA R4, P1, R35, R0, 0x2 ;  /* 0x0000000023047211 */ /* 0x000fe400078210ff */
[----:B------:R-:W-:Y:S02]  /*9630*/  LEA.HI.X.SX32 R21, R33, R2, 0x2, P6 ;  /* 0x0000000221157211 */ /* 0x000fe400030f16ff */
[C---:B------:R-:W-:Y:S02]  /*9640*/  IADD3 R3, R204.reuse, 0x30, RZ ;  /* 0x00000030cc037810 */ /* 0x040fe40007ffe0ff */
[----:B------:R-:W-:Y:S01]  /*9650*/  IADD3 R9, R204, 0x31, RZ ;  /* 0x00000031cc097810 */ /* 0x000fe20007ffe0ff */
[----:B------:R2:W-:Y:S01]  /*9660*/  @P5 STG.E [R20.64], R25 ;  /* 0x0000001914005986 */ /* 0x0005e2000c101910 */
[C---:B-1----:R-:W-:Y:S02]  /*9670*/  IADD3 R13, R17.reuse, c[0x0][0x198], RZ ;  /* 0x00006600110d7a10 */ /* 0x042fe40007ffe0ff */
[----:B------:R-:W-:-:S02]  /*9680*/  LEA R8, P6, R17, R0, 0x2 ;  /* 0x0000000011087211 */ /* 0x000fc400078c10ff */
[-C--:B------:R-:W-:Y:S02]  /*9690*/  LEA.HI.X.SX32 R5, R35, R2.reuse, 0x2, P1 ;  /* 0x0000000223057211 */ /* 0x080fe400008f16ff */
[----:B------:R-:W-:Y:S02]  /*96a0*/  ISETP.LT.AND P3, PT, R3, c[0x0][0x17c], !P0 ;  /* 0x00005f0003007a0c */ /* 0x000fe40004761270 */
[----:B------:R-:W-:Y:S01]  /*96b0*/  ISETP.LT.AND P5, PT, R9, c[0x0][0x17c], !P0 ;  /* 0x00005f0009007a0c */ /* 0x000fe200047a1270 */
[----:B-----5:R-:W-:Y:S01]  /*96c0*/  @P2 STG.E [R4.64], R28 ;  /* 0x0000001c04002986 */ /* 0x020fe2000c101910 */
[----:B------:R-:W-:Y:S02]  /*96d0*/  LEA.HI.X.SX32 R9, R17, R2, 0x2, P6 ;  /* 0x0000000211097211 */ /* 0x000fe400030f16ff */
[C---:B--2---:R-:W-:Y:S02]  /*96e0*/  IADD3 R21, R13.reuse, c[0x0][0x198], RZ ;  /* 0x000066000d157a10 */ /* 0x044fe40007ffe0ff */
[----:B------:R-:W-:Y:S01]  /*96f0*/  LEA R12, P2, R13, R0, 0x2 ;  /* 0x000000000d0c7211 */ /* 0x000fe200078410ff */
[----:B------:R1:W-:Y:S01]  /*9700*/  @P4 STG.E [R8.64], R29 ;  /* 0x0000001d08004986 */ /* 0x0003e2000c101910 */
[----:B------:R-:W-:-:S02]  /*9710*/  IADD3 R17, R204, 0x33, RZ ;  /* 0x00000033cc117810 */ /* 0x000fc40007ffe0ff */
[C---:B------:R-:W-:Y:S02]  /*9720*/  LEA R16, P6, R21.reuse, R0, 0x2 ;  /* 0x0000000015107211 */ /* 0x040fe400078c10ff */
[----:B------:R-:W-:Y:S02]  /*9730*/  IADD3 R3, R204, 0x32, RZ ;  /* 0x00000032cc037810 */ /* 0x000fe40007ffe0ff */
[----:B------:R-:W-:Y:S02]  /*9740*/  IADD3 R25, R21, c[0x0][0x198], RZ ;  /* 0x0000660015197a10 */ /* 0x000fe40007ffe0ff */
[-C--:B------:R-:W-:Y:S02]  /*9750*/  LEA.HI.X.SX32 R13, R13, R2.reuse, 0x2, P2 ;  /* 0x000000020d0d7211 */ /* 0x080fe400010f16ff */
[----:B------:R-:W-:Y:S02]  /*9760*/  ISETP.LT.AND P4, PT, R17, c[0x0][0x17c], !P0 ;  /* 0x00005f0011007a0c */ /* 0x000fe40004781270 */
[----:B------:R-:W-:Y:S01]  /*9770*/  LEA.HI.X.SX32 R17, R21, R2, 0x2, P6 ;  /* 0x0000000215117211 */ /* 0x000fe200030f16ff */
[----:B------:R-:W-:Y:S01]  /*9780*/  @P3 STG.E [R12.64], R22 ;  /* 0x000000160c003986 */ /* 0x000fe2000c101910 */
[----:B------:R-:W-:-:S02]  /*9790*/  ISETP.LT.AND P1, PT, R3, c[0x0][0x17c], !P0 ;  /* 0x00005f0003007a0c */ /* 0x000fc40004721270 */
[C---:B------:R-:W-:Y:S01]  /*97a0*/  IADD3 R21, R25.reuse, c[0x0][0x198], RZ ;  /* 0x0000660019157a10 */ /* 0x040fe20007ffe0ff */
[----:B------:R2:W-:Y:S01]  /*97b0*/  @P5 STG.E [R16.64], R23 ;  /* 0x0000001710005986 */ /* 0x0005e2000c101910 */
[C---:B-1----:R-:W-:Y:S02]  /*97c0*/  IADD3 R9, R204.reuse, 0x35, RZ ;  /* 0x00000035cc097810 */ /* 0x042fe40007ffe0ff */
[-C--:B------:R-:W-:Y:S02]  /*97d0*/  LEA R4, P3, R25, R0.reuse, 0x2 ;  /* 0x0000000019047211 */ /* 0x080fe400078610ff */
[----:B------:R-:W-:Y:S02]  /*97e0*/  LEA R8, P6, R21, R0, 0x2 ;  /* 0x0000000015087211 */ /* 0x000fe400078c10ff */
[----:B------:R-:W-:Y:S02]  /*97f0*/  IADD3 R3, R204, 0x34, RZ ;  /* 0x00000034cc037810 */ /* 0x000fe40007ffe0ff */
[----:B------:R-:W-:-:S02]  /*9800*/  ISETP.LT.AND P5, PT, R9, c[0x0][0x17c], !P0 ;  /* 0x00005f0009007a0c */ /* 0x000fc400047a1270 */
[-C--:B------:R-:W-:Y:S02]  /*9810*/  LEA.HI.X.SX32 R5, R25, R2.reuse, 0x2, P3 ;  /* 0x0000000219057211 */ /* 0x080fe400018f16ff */
[C---:B------:R-:W-:Y:S02]  /*9820*/  LEA.HI.X.SX32 R9, R21.reuse, R2, 0x2, P6 ;  /* 0x0000000215097211 */ /* 0x040fe400030f16ff */
[----:B------:R-:W-:Y:S01]  /*9830*/  IADD3 R21, R21, c[0x0][0x198], RZ ;  /* 0x0000660015157a10 */ /* 0x000fe20007ffe0ff */
[----:B------:R-:W-:Y:S01]  /*9840*/  @P1 STG.E [R4.64], R18 ;  /* 0x0000001204001986 */ /* 0x000fe2000c101910 */
[----:B------:R-:W-:Y:S02]  /*9850*/  ISETP.LT.AND P2, PT, R3, c[0x0][0x17c], !P0 ;  /* 0x00005f0003007a0c */ /* 0x000fe40004741270 */
[C---:B--2---:R-:W-:Y:S01]  /*9860*/  IADD3 R23, R21.reuse, c[0x0][0x198], RZ ;  /* 0x0000660015177a10 */ /* 0x044fe20007ffe0ff */
[----:B------:R1:W-:Y:S01]  /*9870*/  @P4 STG.E [R8.64], R19 ;  /* 0x0000001308004986 */ /* 0x0003e2000c101910 */
[----:B------:R-:W-:-:S02]  /*9880*/  LEA R12, P1, R21, R0, 0x2 ;  /* 0x00000000150c7211 */ /* 0x000fc400078210ff */
[C---:B------:R-:W-:Y:S02]  /*9890*/  IADD3 R17, R204.reuse, 0x37, RZ ;  /* 0x00000037cc117810 */ /* 0x040fe40007ffe0ff */
[----:B------:R-:W-:Y:S02]  /*98a0*/  LEA R16, P6, R23, R0, 0x2 ;  /* 0x0000000017107211 */ /* 0x000fe400078c10ff */
[----:B------:R-:W-:Y:S02]  /*98b0*/  IADD3 R3, R204, 0x36, RZ ;  /* 0x00000036cc037810 */ /* 0x000fe40007ffe0ff */
[-C--:B------:R-:W-:Y:S02]  /*98c0*/  LEA.HI.X.SX32 R13, R21, R2.reuse, 0x2, P1 ;  /* 0x00000002150d7211 */ /* 0x080fe400008f16ff */
[----:B------:R-:W-:Y:S02]  /*98d0*/  IADD3 R21, R23, c[0x0][0x198], RZ ;  /* 0x0000660017157a10 */ /* 0x000fe40007ffe0ff */
[----:B------:R-:W-:Y:S01]  /*98e0*/  ISETP.LT.AND P4, PT, R17, c[0x0][0x17c], !P0 ;  /* 0x00005f0011007a0c */ /* 0x000fe20004781270 */
[----:B------:R2:W-:Y:S01]  /*98f0*/  @P2 STG.E [R12.64], R14 ;  /* 0x0000000e0c002986 */ /* 0x0005e2000c101910 */
[----:B------:R-:W-:-:S02]  /*9900*/  LEA.HI.X.SX32 R17, R23, R2, 0x2, P6 ;  /* 0x0000000217117211 */ /* 0x000fc400030f16ff */
[----:B------:R-:W-:Y:S02]  /*9910*/  ISETP.LT.AND P3, PT, R3, c[0x0][0x17c], !P0 ;  /* 0x00005f0003007a0c */ /* 0x000fe40004761270 */
[C---:B-1----:R-:W-:Y:S01]  /*9920*/  IADD3 R19, R21.reuse, c[0x0][0x198], RZ ;  /* 0x0000660015137a10 */ /* 0x042fe20007ffe0ff */
[----:B------:R1:W-:Y:S01]  /*9930*/  @P5 STG.E [R16.64], R15 ;  /* 0x0000000f10005986 */ /* 0x0003e2000c101910 */
[-C--:B------:R-:W-:Y:S02]  /*9940*/  LEA R4, P2, R21, R0.reuse, 0x2 ;  /* 0x0000000015047211 */ /* 0x080fe400078410ff */
[----:B------:R-:W-:Y:S02]  /*9950*/  IADD3 R9, R204, 0x39, RZ ;  /* 0x00000039cc097810 */ /* 0x000fe40007ffe0ff */
[----:B------:R-:W-:Y:S02]  /*9960*/  LEA R8, P5, R19, R0, 0x2 ;  /* 0x0000000013087211 */ /* 0x000fe400078a10ff */
[----:B------:R-:W-:-:S02]  /*9970*/  LEA.HI.X.SX32 R5, R21, R2, 0x2, P2 ;  /* 0x0000000215057211 */ /* 0x000fc400010f16ff */
[----:B------:R-:W-:Y:S02]  /*9980*/  IADD3 R3, R204, 0x38, RZ ;  /* 0x00000038cc037810 */ /* 0x000fe40007ffe0ff */
[----:B------:R-:W-:Y:S01]  /*9990*/  ISETP.LT.AND P2, PT, R9, c[0x0][0x17c], !P0 ;  /* 0x00005f0009007a0c */ /* 0x000fe20004741270 */
[----:B------:R-:W-:Y:S01]  /*99a0*/  @P3 STG.E [R4.64], R10 ;  /* 0x0000000a04003986 */ /* 0x000fe2000c101910 */
[C---:B------:R-:W-:Y:S02]  /*99b0*/  LEA.HI.X.SX32 R9, R19.reuse, R2, 0x2, P5 ;  /* 0x0000000213097211 */ /* 0x040fe400028f16ff */
[----:B------:R-:W-:Y:S02]  /*99c0*/  IADD3 R19, R19, c[0x0][0x198], RZ ;  /* 0x0000660013137a10 */ /* 0x000fe40007ffe0ff */
[----:B------:R-:W-:Y:S01]  /*99d0*/  ISETP.LT.AND P1, PT, R3, c[0x0][0x17c], !P0 ;  /* 0x00005f0003007a0c */ /* 0x000fe20004721270 */
[----:B------:R3:W-:Y:S01]  /*99e0*/  @P4 STG.E [R8.64], R11 ;  /* 0x0000000b08004986 */ /* 0x0007e2000c101910 */
[----:B--2---:R-:W-:-:S02]  /*99f0*/  LEA R12, P3, R19, R0, 0x2 ;  /* 0x00000000130c7211 */ /* 0x004fc400078610ff */
[C---:B-1----:R-:W-:Y:S02]  /*9a00*/  IADD3 R17, R19.reuse, c[0x0][0x198], RZ ;  /* 0x0000660013117a10 */ /* 0x042fe40007ffe0ff */
[C---:B------:R-:W-:Y:S02]  /*9a10*/  IADD3 R3, R204.reuse, 0x3a, RZ ;  /* 0x0000003acc037810 */ /* 0x040fe40007ffe0ff */
[----:B------:R-:W-:Y:S02]  /*9a20*/  LEA.HI.X.SX32 R13, R19, R2, 0x2, P3 ;  /* 0x00000002130d7211 */ /* 0x000fe400018f16ff */
[----:B------:R-:W-:Y:S02]  /*9a30*/  IADD3 R15, R204, 0x3b, RZ ;  /* 0x0000003bcc0f7810 */ /* 0x000fe40007ffe0ff */
[----:B------:R-:W-:Y:S01]  /*9a40*/  IADD3 R19, R17, c[0x0][0x198], RZ ;  /* 0x0000660011137a10 */ /* 0x000fe20007ffe0ff */
[----:B------:R1:W-:Y:S01]  /*9a50*/  @P1 STG.E [R12.64], R226 ;  /* 0x000000e20c001986 */ /* 0x0003e2000c101910 */
[----:B------:R-:W-:-:S02]  /*9a60*/  ISETP.LT.AND P5, PT, R3, c[0x0][0x17c], !P0 ;  /* 0x00005f0003007a0c */ /* 0x000fc400047a1270 */
[----:B------:R-:W-:Y:S02]  /*9a70*/  LEA R14, P6, R17, R0, 0x2 ;  /* 0x00000000110e7211 */ /* 0x000fe400078c10ff */
[----:B------:R-:W-:Y:S02]  /*9a80*/  IADD3 R3, R204, 0x3c, RZ ;  /* 0x0000003ccc037810 */ /* 0x000fe40007ffe0ff */
[----:B------:R-:W-:Y:S02]  /*9a90*/  ISETP.LT.AND P4, PT, R15, c[0x0][0x17c], !P0 ;  /* 0x00005f000f007a0c */ /* 0x000fe40004781270 */
[----:B---3--:R-:W-:Y:S02]  /*9aa0*/  IADD3 R9, R19, c[0x0][0x198], RZ ;  /* 0x0000660013097a10 */ /* 0x008fe40007ffe0ff */
[----:B------:R-:W-:Y:S02]  /*9ab0*/  LEA.HI.X.SX32 R15, R17, R2, 0x2, P6 ;  /* 0x00000002110f7211 */ /* 0x000fe400030f16ff */
[----:B------:R-:W-:-:S02]  /*9ac0*/  ISETP.LT.AND P3, PT, R3, c[0x0][0x17c], !P0 ;  /* 0x00005f0003007a0c */ /* 0x000fc40004761270 */
[----:B------:R-:W-:Y:S01]  /*9ad0*/  IADD3 R3, R204, 0x3d, RZ ;  /* 0x0000003dcc037810 */ /* 0x000fe20007ffe0ff */
[----:B------:R2:W-:Y:S01]  /*9ae0*/  @P2 STG.E [R14.64], R227 ;  /* 0x000000e30e002986 */ /* 0x0005e2000c101910 */
[-C--:B------:R-:W-:Y:S02]  /*9af0*/  LEA R4, P1, R19, R0.reuse, 0x2 ;  /* 0x0000000013047211 */ /* 0x080fe400078210ff */
[C---:B------:R-:W-:Y:S02]  /*9b00*/  IADD3 R11, R9.reuse, c[0x0][0x198], RZ ;  /* 0x00006600090b7a10 */ /* 0x040fe40007ffe0ff */
[----:B------:R-:W-:Y:S02]  /*9b10*/  LEA R8, P6, R9, R0, 0x2 ;  /* 0x0000000009087211 */ /* 0x000fe400078c10ff */
[----:B------:R-:W-:Y:S02]  /*9b20*/  ISETP.LT.AND P2, PT, R3, c[0x0][0x17c], !P0 ;  /* 0x00005f0003007a0c */ /* 0x000fe40004741270 */
[----:B------:R-:W-:-:S02]  /*9b30*/  LEA.HI.X.SX32 R5, R19, R2, 0x2, P1 ;  /* 0x0000000213057211 */ /* 0x000fc400008f16ff */
[C---:B------:R-:W-:Y:S02]  /*9b40*/  IADD3 R3, R11.reuse, c[0x0][0x198], RZ ;  /* 0x000066000b037a10 */ /* 0x040fe40007ffe0ff */
[----:B------:R-:W-:Y:S01]  /*9b50*/  LEA R10, P1, R11, R0, 0x2 ;  /* 0x000000000b0a7211 */ /* 0x000fe200078210ff */
[----:B------:R3:W-:Y:S01]  /*9b60*/  @P5 STG.E [R4.64], R6 ;  /* 0x0000000604005986 */ /* 0x0007e2000c101910 */
[C---:B------:R-:W-:Y:S02]  /*9b70*/  IADD3 R16, R204.reuse, 0x3e, RZ ;  /* 0x0000003ecc107810 */ /* 0x040fe40007ffe0ff */
[----:B------:R-:W-:Y:S02]  /*9b80*/  IADD3 R204, R204, 0x3f, RZ ;  /* 0x0000003fcccc7810 */ /* 0x000fe40007ffe0ff */
[----:B------:R-:W-:Y:S02]  /*9b90*/  LEA.HI.X.SX32 R9, R9, R2, 0x2, P6 ;  /* 0x0000000209097211 */ /* 0x000fe400030f16ff */
[----:B-1----:R-:W-:-:S02]  /*9ba0*/  LEA R12, P6, R3, R0, 0x2 ;  /* 0x00000000030c7211 */ /* 0x002fc400078c10ff */
[-C--:B------:R-:W-:Y:S01]  /*9bb0*/  LEA.HI.X.SX32 R11, R11, R2.reuse, 0x2, P1 ;  /* 0x000000020b0b7211 */ /* 0x080fe200008f16ff */
[----:B------:R3:W-:Y:S01]  /*9bc0*/  @P4 STG.E [R8.64], R7 ;  /* 0x0000000708004986 */ /* 0x0007e2000c101910 */
[C---:B--2---:R-:W-:Y:S02]  /*9bd0*/  IADD3 R15, R3.reuse, c[0x0][0x198], RZ ;  /* 0x00006600030f7a10 */ /* 0x044fe40007ffe0ff */
[----:B------:R-:W-:Y:S01]  /*9be0*/  ISETP.LT.AND P1, PT, R16, c[0x0][0x17c], !P0 ;  /* 0x00005f0010007a0c */ /* 0x000fe20004721270 */
[----:B------:R3:W-:Y:S01]  /*9bf0*/  @P3 STG.E [R10.64], R26 ;  /* 0x0000001a0a003986 */ /* 0x0007e2000c101910 */
[----:B------:R-:W-:Y:S02]  /*9c00*/  ISETP.LT.AND P0, PT, R204, c[0x0][0x17c], !P0 ;  /* 0x00005f00cc007a0c */ /* 0x000fe40004701270 */
[----:B------:R-:W-:Y:S02]  /*9c10*/  LEA.HI.X.SX32 R13, R3, R2, 0x2, P6 ;  /* 0x00000002030d7211 */ /* 0x000fe400030f16ff */
[----:B------:R-:W-:-:S02]  /*9c20*/  LEA R14, P6, R15, R0, 0x2 ;  /* 0x000000000f0e7211 */ /* 0x000fc400078c10ff */
[C---:B------:R-:W-:Y:S01]  /*9c30*/  IADD3 R3, R15.reuse, c[0x0][0x198], RZ ;  /* 0x000066000f037a10 */ /* 0x040fe20007ffe0ff */
[----:B------:R3:W-:Y:S01]  /*9c40*/  @P2 STG.E [R12.64], R27 ;  /* 0x0000001b0c002986 */ /* 0x0007e2000c101910 */
[----:B------:R-:W-:Y:S02]  /*9c50*/  LEA.HI.X.SX32 R15, R15, R2, 0x2, P6 ;  /* 0x000000020f0f7211 */ /* 0x000fe400030f16ff */
[----:B------:R-:W-:-:S03]  /*9c60*/  LEA R16, P6, R3, R0, 0x2 ;  /* 0x0000000003107211 */ /* 0x000fc600078c10ff */
[----:B------:R3:W-:Y:S01]  /*9c70*/  @P1 STG.E [R14.64], R30 ;  /* 0x0000001e0e001986 */ /* 0x0007e2000c101910 */
[----:B------:R-:W-:Y:S01]  /*9c80*/  LEA.HI.X.SX32 R17, R3, R2, 0x2, P6 ;  /* 0x0000000203117211 */ /* 0x000fe200030f16ff */
[----:B------:R-:W-:Y:S08]  /*9c90*/  @!P0 EXIT ;  /* 0x000000000000894d */ /* 0x000ff00003800000 */
[----:B------:R-:W-:Y:S01]  /*9ca0*/  STG.E [R16.64], R31 ;  /* 0x0000001f10007986 */ /* 0x000fe2000c101910 */
[----:B------:R-:W-:Y:S05]  /*9cb0*/  EXIT ;  /* 0x000000000000794d */ /* 0x000fea0003800000 */
.L_x_3:
[----:B------:R-:W-:-:S00]  /*9cc0*/  BRA `(.L_x_3) ;  /* 0xfffffff000007947 */ /* 0x000fc0000383ffff */
[----:B------:R-:W-:-:S00]  /*9cd0*/  NOP ;  /* 0x0000000000007918 */ /* 0x000fc00000000000 */
        /* <DEDUP_REMOVED lines=10> */
.L_x_4:


//--------------------- .nv.shared.matmul_kernel  --------------------------
	.section	.nv.shared.matmul_kernel,"aw",@nobits
	.sectionflags	@""
	.align	16
